	.target	sm_100a

	.elftype	@"ET_EXEC"


//--------------------- .note.nv.tkinfo           --------------------------
	.section	.note.nv.tkinfo,"",@"SHT_NOTE"
	.sectionflags	@"SHF_NOTE_NV_TKINFO"
	.tkinfo
        /*0018*/ 	.word	0x00000002
        /*0030*/ 	.string	""
        /*0030*/ 	.string	"ptxas"
        /*0030*/ 	.string	"Cuda compilation tools, release 13.0, V13.0.88"
        /*0030*/ 	.string	"Build cuda_13.0.r13.0/compiler.36424714_0"
        /*0030*/ 	.string	"-arch sm_100a -m 64 "



//--------------------- .note.nv.cuinfo           --------------------------
	.section	.note.nv.cuinfo,"",@"SHT_NOTE"
	.sectionflags	@"SHF_NOTE_NV_CUINFO"
        /*0018*/ 	.short	0x0002
        /*001a*/ 	.short	0x0064
        /*001c*/ 	.short	0x0082
	.zero		2


//--------------------- .nv.info                  --------------------------
	.section	.nv.info,"",@"SHT_CUDA_INFO"
	.align	4


	//----- nvinfo : EIATTR_REGCOUNT
	.align		4
        /*0000*/ 	.byte	0x04, 0x2f
        /*0002*/ 	.short	(.L_19 - .L_18)
	.align		4
.L_18:
        /*0004*/ 	.word	index@(_ZN7cutlass13device_kernelINS_4gemm6kernel13GemmUniversalIN4cute5tupleIJiiiiEEENS1_10collective13CollectiveMmaINS1_35MainloopSm100TmaUmmaWarpSpecializedILi2ELi2ELi4ENS5_IJNS4_1CILi2EEESB_NSA_ILi1EEEEEEEENS5_IJNSA_ILi256EEENSA_ILi64EEENSA_ILi128EEEEEENS_10tfloat32_tENS5_IJlSC_lEEESJ_SK_NS4_8TiledMMAINS4_8MMA_AtomIJNS4_23SM100_MMA_TF32_2x1SM_SSISJ_SJ_fLi256ELi64ELNS4_4UMMA5MajorE0ELSP_0ELNSO_7ScaleInE0ELSQ_0EEEEEENS4_6LayoutINS5_IJSC_SC_SC_EEENS5_IJNSA_ILi0EEESV_SV_EEEEENS5_IJNS4_10UnderscoreESY_SY_EEEEENS4_28SM100_TMA_2SM_LOAD_MULTICASTENS4_14ComposedLayoutINS4_7SwizzleILi3ELi4ELi3EEENS4_18smem_ptr_flag_bitsILi32EEENST_INS5_IJNSA_ILi8EEENSA_ILi32EEEEEENS5_IJS18_SC_EEEEEEEvNS4_8identityENS4_18SM100_TMA_2SM_LOADES1C_vS1D_EENS_8epilogue10collective18CollectiveEpilogueINS1G_23Sm100TmaWarpSpecializedILi4ELi2ELi16ELb1ELb0EEEJNS5_IJSH_SG_SH_EEENS5_IJNST_ISH_SC_EENST_INSA_ILi16EEESC_EEEEESJ_SK_SJ_SK_NS1G_6fusion15FusionCallbacksIS1K_NS1Q_17LinearCombinationISJ_fSJ_fLNS_15FloatRoundStyleE2EEES1L_S1P_JEEENS4_5SM1004TMEM4LOAD26SM100_TMEM_LOAD_32dp32b16xENS4_13SM90_TMA_LOADENS12_INS13_ILi2ELi4ELi3EEES16_NST_INS5_IJS17_S1N_EEENS5_IJS1N_SC_EEEEEEENS4_39AutoVectorizingCopyWithAssumedAlignmentILi128EEENS4_14SM90_TMA_STOREES25_S27_S27_EEEvvEEEEvNT_6ParamsE)
        /*0008*/ 	.word	0x00000050


	//----- nvinfo : EIATTR_FRAME_SIZE
	.align		4
.L_19:
        /*000c*/ 	.byte	0x04, 0x11
        /*000e*/ 	.short	(.L_21 - .L_20)
	.align		4
.L_20:
        /*0010*/ 	.word	index@($__internal_2_$__cuda_sm10x_tcgen05_guardrail_trap_unallocated_columns_being_dealloced)
        /*0014*/ 	.word	0x00000000


	//----- nvinfo : EIATTR_FRAME_SIZE
	.align		4
.L_21:
        /*0018*/ 	.byte	0x04, 0x11
        /*001a*/ 	.short	(.L_23 - .L_22)
	.align		4
.L_22:
        /*001c*/ 	.word	index@($__internal_1_$__cuda_sm10x_tcgen05_guardrail_trap_phase_invalid_during_alloc)
        /*0020*/ 	.word	0x00000000


	//----- nvinfo : EIATTR_FRAME_SIZE
	.align		4
.L_23:
        /*0024*/ 	.byte	0x04, 0x11
        /*0026*/ 	.short	(.L_25 - .L_24)
	.align		4
.L_24:
        /*0028*/ 	.word	index@($__internal_0_$__cuda_sm10x_tcgen05_guardrail_trap_col_being_dealloced_not_returned_by_alloc)
        /*002c*/ 	.word	0x00000000


	//----- nvinfo : EIATTR_FRAME_SIZE
	.align		4
.L_25:
        /*0030*/ 	.byte	0x04, 0x11
        /*0032*/ 	.short	(.L_27 - .L_26)
	.align		4
.L_26:
        /*0034*/ 	.word	index@(_ZN7cutlass13device_kernelINS_4gemm6kernel13GemmUniversalIN4cute5tupleIJiiiiEEENS1_10collective13CollectiveMmaINS1_35MainloopSm100TmaUmmaWarpSpecializedILi2ELi2ELi4ENS5_IJNS4_1CILi2EEESB_NSA_ILi1EEEEEEEENS5_IJNSA_ILi256EEENSA_ILi64EEENSA_ILi128EEEEEENS_10tfloat32_tENS5_IJlSC_lEEESJ_SK_NS4_8TiledMMAINS4_8MMA_AtomIJNS4_23SM100_MMA_TF32_2x1SM_SSISJ_SJ_fLi256ELi64ELNS4_4UMMA5MajorE0ELSP_0ELNSO_7ScaleInE0ELSQ_0EEEEEENS4_6LayoutINS5_IJSC_SC_SC_EEENS5_IJNSA_ILi0EEESV_SV_EEEEENS5_IJNS4_10UnderscoreESY_SY_EEEEENS4_28SM100_TMA_2SM_LOAD_MULTICASTENS4_14ComposedLayoutINS4_7SwizzleILi3ELi4ELi3EEENS4_18smem_ptr_flag_bitsILi32EEENST_INS5_IJNSA_ILi8EEENSA_ILi32EEEEEENS5_IJS18_SC_EEEEEEEvNS4_8identityENS4_18SM100_TMA_2SM_LOADES1C_vS1D_EENS_8epilogue10collective18CollectiveEpilogueINS1G_23Sm100TmaWarpSpecializedILi4ELi2ELi16ELb1ELb0EEEJNS5_IJSH_SG_SH_EEENS5_IJNST_ISH_SC_EENST_INSA_ILi16EEESC_EEEEESJ_SK_SJ_SK_NS1G_6fusion15FusionCallbacksIS1K_NS1Q_17LinearCombinationISJ_fSJ_fLNS_15FloatRoundStyleE2EEES1L_S1P_JEEENS4_5SM1004TMEM4LOAD26SM100_TMEM_LOAD_32dp32b16xENS4_13SM90_TMA_LOADENS12_INS13_ILi2ELi4ELi3EEES16_NST_INS5_IJS17_S1N_EEENS5_IJS1N_SC_EEEEEEENS4_39AutoVectorizingCopyWithAssumedAlignmentILi128EEENS4_14SM90_TMA_STOREES25_S27_S27_EEEvvEEEEvNT_6ParamsE)
        /*0038*/ 	.word	0x00000000


	//----- nvinfo : EIATTR_MIN_STACK_SIZE
	.align		4
.L_27:
        /*003c*/ 	.byte	0x04, 0x12
        /*003e*/ 	.short	(.L_29 - .L_28)
	.align		4
.L_28:
        /*0040*/ 	.word	index@(_ZN7cutlass13device_kernelINS_4gemm6kernel13GemmUniversalIN4cute5tupleIJiiiiEEENS1_10collective13CollectiveMmaINS1_35MainloopSm100TmaUmmaWarpSpecializedILi2ELi2ELi4ENS5_IJNS4_1CILi2EEESB_NSA_ILi1EEEEEEEENS5_IJNSA_ILi256EEENSA_ILi64EEENSA_ILi128EEEEEENS_10tfloat32_tENS5_IJlSC_lEEESJ_SK_NS4_8TiledMMAINS4_8MMA_AtomIJNS4_23SM100_MMA_TF32_2x1SM_SSISJ_SJ_fLi256ELi64ELNS4_4UMMA5MajorE0ELSP_0ELNSO_7ScaleInE0ELSQ_0EEEEEENS4_6LayoutINS5_IJSC_SC_SC_EEENS5_IJNSA_ILi0EEESV_SV_EEEEENS5_IJNS4_10UnderscoreESY_SY_EEEEENS4_28SM100_TMA_2SM_LOAD_MULTICASTENS4_14ComposedLayoutINS4_7SwizzleILi3ELi4ELi3EEENS4_18smem_ptr_flag_bitsILi32EEENST_INS5_IJNSA_ILi8EEENSA_ILi32EEEEEENS5_IJS18_SC_EEEEEEEvNS4_8identityENS4_18SM100_TMA_2SM_LOADES1C_vS1D_EENS_8epilogue10collective18CollectiveEpilogueINS1G_23Sm100TmaWarpSpecializedILi4ELi2ELi16ELb1ELb0EEEJNS5_IJSH_SG_SH_EEENS5_IJNST_ISH_SC_EENST_INSA_ILi16EEESC_EEEEESJ_SK_SJ_SK_NS1G_6fusion15FusionCallbacksIS1K_NS1Q_17LinearCombinationISJ_fSJ_fLNS_15FloatRoundStyleE2EEES1L_S1P_JEEENS4_5SM1004TMEM4LOAD26SM100_TMEM_LOAD_32dp32b16xENS4_13SM90_TMA_LOADENS12_INS13_ILi2ELi4ELi3EEES16_NST_INS5_IJS17_S1N_EEENS5_IJS1N_SC_EEEEEEENS4_39AutoVectorizingCopyWithAssumedAlignmentILi128EEENS4_14SM90_TMA_STOREES25_S27_S27_EEEvvEEEEvNT_6ParamsE)
        /*0044*/ 	.word	0x00000000
.L_29:


//--------------------- .nv.compat                --------------------------
	.section	.nv.compat,"",@"SHT_CUDA_COMPAT_INFO"
	.align	4
        /*0000*/ 	.byte	0x02, 0x09, 0x01, 0x00, 0x02, 0x02, 0x02, 0x00, 0x02, 0x05, 0x05, 0x00, 0x03, 0x07, 0x01, 0x01
        /*0010*/ 	.byte	0x02, 0x03, 0x01, 0x00, 0x02, 0x06, 0x01, 0x00, 0x04, 0x0b, 0x08, 0x00, 0x09, 0x00, 0x00, 0x00
        /*0020*/ 	.byte	0x00, 0x00, 0x00, 0x00


//--------------------- .nv.info._ZN7cutlass13device_kernelINS_4gemm6kernel13GemmUniversalIN4cute5tupleIJiiiiEEENS1_10collective13CollectiveMmaINS1_35MainloopSm100TmaUmmaWarpSpecializedILi2ELi2ELi4ENS5_IJNS4_1CILi2EEESB_NSA_ILi1EEEEEEEENS5_IJNSA_ILi256EEENSA_ILi64EEENSA_ILi128EEEEEENS_10tfloat32_tENS5_IJlSC_lEEESJ_SK_NS4_8TiledMMAINS4_8MMA_AtomIJNS4_23SM100_MMA_TF32_2x1SM_SSISJ_SJ_fLi256ELi64ELNS4_4UMMA5MajorE0ELSP_0ELNSO_7ScaleInE0ELSQ_0EEEEEENS4_6LayoutINS5_IJSC_SC_SC_EEENS5_IJNSA_ILi0EEESV_SV_EEEEENS5_IJNS4_10UnderscoreESY_SY_EEEEENS4_28SM100_TMA_2SM_LOAD_MULTICASTENS4_14ComposedLayoutINS4_7SwizzleILi3ELi4ELi3EEENS4_18smem_ptr_flag_bitsILi32EEENST_INS5_IJNSA_ILi8EEENSA_ILi32EEEEEENS5_IJS18_SC_EEEEEEEvNS4_8identityENS4_18SM100_TMA_2SM_LOADES1C_vS1D_EENS_8epilogue10collective18CollectiveEpilogueINS1G_23Sm100TmaWarpSpecializedILi4ELi2ELi16ELb1ELb0EEEJNS5_IJSH_SG_SH_EEENS5_IJNST_ISH_SC_EENST_INSA_ILi16EEESC_EEEEESJ_SK_SJ_SK_NS1G_6fusion15FusionCallbacksIS1K_NS1Q_17LinearCombinationISJ_fSJ_fLNS_15FloatRoundStyleE2EEES1L_S1P_JEEENS4_5SM1004TMEM4LOAD26SM100_TMEM_LOAD_32dp32b16xENS4_13SM90_TMA_LOADENS12_INS13_ILi2ELi4ELi3EEES16_NST_INS5_IJS17_S1N_EEENS5_IJS1N_SC_EEEEEEENS4_39AutoVectorizingCopyWithAssumedAlignmentILi128EEENS4_14SM90_TMA_STOREES25_S27_S27_EEEvvEEEEvNT_6ParamsE --------------------------
	.section	.nv.info._ZN7cutlass13device_kernelINS_4gemm6kernel13GemmUniversalIN4cute5tupleIJiiiiEEENS1_10collective13CollectiveMmaINS1_35MainloopSm100TmaUmmaWarpSpecializedILi2ELi2ELi4ENS5_IJNS4_1CILi2EEESB_NSA_ILi1EEEEEEEENS5_IJNSA_ILi256EEENSA_ILi64EEENSA_ILi128EEEEEENS_10tfloat32_tENS5_IJlSC_lEEESJ_SK_NS4_8TiledMMAINS4_8MMA_AtomIJNS4_23SM100_MMA_TF32_2x1SM_SSISJ_SJ_fLi256ELi64ELNS4_4UMMA5MajorE0ELSP_0ELNSO_7ScaleInE0ELSQ_0EEEEEENS4_6LayoutINS5_IJSC_SC_SC_EEENS5_IJNSA_ILi0EEESV_SV_EEEEENS5_IJNS4_10UnderscoreESY_SY_EEEEENS4_28SM100_TMA_2SM_LOAD_MULTICASTENS4_14ComposedLayoutINS4_7SwizzleILi3ELi4ELi3EEENS4_18smem_ptr_flag_bitsILi32EEENST_INS5_IJNSA_ILi8EEENSA_ILi32EEEEEENS5_IJS18_SC_EEEEEEEvNS4_8identityENS4_18SM100_TMA_2SM_LOADES1C_vS1D_EENS_8epilogue10collective18CollectiveEpilogueINS1G_23Sm100TmaWarpSpecializedILi4ELi2ELi16ELb1ELb0EEEJNS5_IJSH_SG_SH_EEENS5_IJNST_ISH_SC_EENST_INSA_ILi16EEESC_EEEEESJ_SK_SJ_SK_NS1G_6fusion15FusionCallbacksIS1K_NS1Q_17LinearCombinationISJ_fSJ_fLNS_15FloatRoundStyleE2EEES1L_S1P_JEEENS4_5SM1004TMEM4LOAD26SM100_TMEM_LOAD_32dp32b16xENS4_13SM90_TMA_LOADENS12_INS13_ILi2ELi4ELi3EEES16_NST_INS5_IJS17_S1N_EEENS5_IJS1N_SC_EEEEEEENS4_39AutoVectorizingCopyWithAssumedAlignmentILi128EEENS4_14SM90_TMA_STOREES25_S27_S27_EEEvvEEEEvNT_6ParamsE,"",@"SHT_CUDA_INFO"
	.sectionflags	@""
	.align	4


	//----- nvinfo : EIATTR_CUDA_API_VERSION
	.align		4
        /*0000*/ 	.byte	0x04, 0x37
        /*0002*/ 	.short	(.L_31 - .L_30)
.L_30:
        /*0004*/ 	.word	0x00000082


	//----- nvinfo : EIATTR_KPARAM_INFO
	.align		4
.L_31:
        /*0008*/ 	.byte	0x04, 0x17
        /*000a*/ 	.short	(.L_33 - .L_32)
.L_32:
        /*000c*/ 	.word	0x00000000
        /*0010*/ 	.short	0x0000
        /*0012*/ 	.short	0x0000
        /*0014*/ 	.byte	0x00, 0xf0, 0x01, 0x20


	//----- nvinfo : EIATTR_AT_ENTRY_FRAGMENTS
	.align		4
.L_33:
        /*0018*/ 	.byte	0x04, 0x4f
        /*001a*/ 	.short	(.L_35 - .L_34)


	//   ....[0]....
.L_34:
        /*001c*/ 	.word	0x00000007


	//----- nvinfo : EIATTR_RESERVED_SMEM_USED
	.align		4
.L_35:
        /*0020*/ 	.byte	0x01, 0x41
	.zero		2


	//----- nvinfo : EIATTR_SPARSE_MMA_MASK
	.align		4
        /*0024*/ 	.byte	0x03, 0x50
        /*0026*/ 	.short	0x0000


	//----- nvinfo : EIATTR_TCGEN05_2CTA_USED
	.align		4
        /*0028*/ 	.byte	0x01, 0x52
	.zero		2


	//----- nvinfo : EIATTR_MAXREG_COUNT
	.align		4
        /*002c*/ 	.byte	0x03, 0x1b
        /*002e*/ 	.short	0x00ff


	//----- nvinfo : EIATTR_NUM_BARRIERS
	.align		4
        /*0030*/ 	.byte	0x02, 0x4c
        /*0032*/ 	.byte	0x07
	.zero		1


	//----- nvinfo : EIATTR_EXTERNS
	.align		4
        /*0034*/ 	.byte	0x04, 0x0f
        /*0036*/ 	.short	(.L_37 - .L_36)


	//   ....[0]....
	.align		4
.L_36:
        /*0038*/ 	.word	index@(__assertfail)


	//----- nvinfo : EIATTR_MERCURY_ISA_VERSION
	.align		4
.L_37:
        /*003c*/ 	.byte	0x03, 0x5f
        /*003e*/ 	.short	0x0101


	//----- nvinfo : EIATTR_INT_WARP_WIDE_INSTR_OFFSETS
	.align		4
        /*0040*/ 	.byte	0x04, 0x31
        /*0042*/ 	.short	(.L_39 - .L_38)


	//   ....[0]....
.L_38:
        /*0044*/ 	.word	0x00000d50


	//   ....[1]....
        /*0048*/ 	.word	0x00000df0


	//   ....[2]....
        /*004c*/ 	.word	0x00004ca0


	//   ....[3]....
        /*0050*/ 	.word	0x00004cc0


	//   ....[4]....
        /*0054*/ 	.word	0x00004cf0


	//   ....[5]....
        /*0058*/ 	.word	0x00005830


	//   ....[6]....
        /*005c*/ 	.word	0x000058a0


	//   ....[7]....
        /*0060*/ 	.word	0x00005990


	//   ....[8]....
        /*0064*/ 	.word	0x00005a10


	//   ....[9]....
        /*0068*/ 	.word	0x00005b10


	//   ....[10]....
        /*006c*/ 	.word	0x00005b90


	//   ....[11]....
        /*0070*/ 	.word	0x00005c80


	//   ....[12]....
        /*0074*/ 	.word	0x00005d30


	//----- nvinfo : EIATTR_COOP_GROUP_MASK_REGIDS
	.align		4
.L_39:
        /*0078*/ 	.byte	0x04, 0x29
        /*007a*/ 	.short	(.L_41 - .L_40)


	//   ....[0]....
.L_40:
        /*007c*/ 	.word	0xffffffff


	//   ....[1]....
        /*0080*/ 	.word	0xffffffff


	//   ....[2]....
        /*0084*/ 	.word	0xffffffff


	//   ....[3]....
        /*0088*/ 	.word	0xffffffff


	//   ....[4]....
        /*008c*/ 	.word	0xffffffff


	//   ....[5]....
        /*0090*/ 	.word	0xffffffff


	//   ....[6]....
        /*0094*/ 	.word	0xffffffff


	//   ....[7]....
        /*0098*/ 	.word	0xffffffff


	//   ....[8]....
        /*009c*/ 	.word	0xffffffff


	//   ....[9]....
        /*00a0*/ 	.word	0xffffffff


	//   ....[10]....
        /*00a4*/ 	.word	0xffffffff


	//   ....[11]....
        /*00a8*/ 	.word	0xffffffff


	//   ....[12]....
        /*00ac*/ 	.word	0xffffffff


	//   ....[13]....
        /*00b0*/ 	.word	0xffffffff


	//----- nvinfo : EIATTR_COOP_GROUP_INSTR_OFFSETS
	.align		4
.L_41:
        /*00b4*/ 	.byte	0x04, 0x28
        /*00b6*/ 	.short	(.L_43 - .L_42)


	//   ....[0]....
.L_42:
        /*00b8*/ 	.word	0x000000c0


	//   ....[1]....
        /*00bc*/ 	.word	0x00000530


	//   ....[2]....
        /*00c0*/ 	.word	0x000006c0


	//   ....[3]....
        /*00c4*/ 	.word	0x00000850


	//   ....[4]....
        /*00c8*/ 	.word	0x00000940


	//   ....[5]....
        /*00cc*/ 	.word	0x00000aa0


	//   ....[6]....
        /*00d0*/ 	.word	0x00000c30


	//   ....[7]....
        /*00d4*/ 	.word	0x00000e70


	//   ....[8]....
        /*00d8*/ 	.word	0x00002700


	//   ....[9]....
        /*00dc*/ 	.word	0x000034b0


	//   ....[10]....
        /*00e0*/ 	.word	0x000039c0


	//   ....[11]....
        /*00e4*/ 	.word	0x00003c70


	//   ....[12]....
        /*00e8*/ 	.word	0x00004b90


	//   ....[13]....
        /*00ec*/ 	.word	0x00004db0


	//----- nvinfo : EIATTR_VRC_CTA_INIT_COUNT
	.align		4
.L_43:
        /*00f0*/ 	.byte	0x02, 0x4a
        /*00f2*/ 	.byte	0x80
	.zero		1


	//----- nvinfo : EIATTR_SYSCALL_OFFSETS
	.align		4
        /*00f4*/ 	.byte	0x04, 0x46
        /*00f6*/ 	.short	(.L_45 - .L_44)


	//   ....[0]....
.L_44:
        /*00f8*/ 	.word	0x00006990


	//   ....[1]....
        /*00fc*/ 	.word	0x00006a80


	//   ....[2]....
        /*0100*/ 	.word	0x00007240


	//   ....[3]....
        /*0104*/ 	.word	0x00007bc0


	//   ....[4]....
        /*0108*/ 	.word	0x00008520


	//   ....[5]....
        /*010c*/ 	.word	0x00008e80


	//----- nvinfo : EIATTR_MBARRIER_INSTR_OFFSETS
	.align		4
.L_45:
        /*0110*/ 	.byte	0x04, 0x39
        /*0112*/ 	.short	(.L_47 - .L_46)


	//   ....[0]....
.L_46:
        /*0114*/ 	.word	0x00000670
        /*0118*/ 	.word	0x000000ff
        /*011c*/ 	.word	0x00000000
        /*0120*/ 	.short	0x0100
        /*0122*/ 	.byte	0x04
	.zero		1


	//   ....[1]....
        /*0124*/ 	.word	0x00000680
        /*0128*/ 	.word	0x000000ff
        /*012c*/ 	.word	0x00000010
        /*0130*/ 	.short	0x0100
        /*0132*/ 	.byte	0x04
	.zero		1


	//   ....[2]....
        /*0134*/ 	.word	0x00000690
        /*0138*/ 	.word	0x000000ff
        /*013c*/ 	.word	0x00000008
        /*0140*/ 	.short	0x0100
        /*0142*/ 	.byte	0x04
	.zero		1


	//   ....[3]....
        /*0144*/ 	.word	0x000006a0
        /*0148*/ 	.word	0x000000ff
        /*014c*/ 	.word	0x00000018
        /*0150*/ 	.short	0x0100
        /*0152*/ 	.byte	0x04
	.zero		1


	//   ....[4]....
        /*0154*/ 	.word	0x000007c0
        /*0158*/ 	.word	0x000000ff
        /*015c*/ 	.word	0x00000020
        /*0160*/ 	.short	0x0100
        /*0162*/ 	.byte	0x04
	.zero		1


	//   ....[5]....
        /*0164*/ 	.word	0x000007d0
        /*0168*/ 	.word	0x000000ff
        /*016c*/ 	.word	0x00000040
        /*0170*/ 	.short	0x0100
        /*0172*/ 	.byte	0x04
	.zero		1


	//   ....[6]....
        /*0174*/ 	.word	0x000007e0
        /*0178*/ 	.word	0x000000ff
        /*017c*/ 	.word	0x00000028
        /*0180*/ 	.short	0x0100
        /*0182*/ 	.byte	0x04
	.zero		1


	//   ....[7]....
        /*0184*/ 	.word	0x000007f0
        /*0188*/ 	.word	0x000000ff
        /*018c*/ 	.word	0x00000048
        /*0190*/ 	.short	0x0100
        /*0192*/ 	.byte	0x04
	.zero		1


	//   ....[8]....
        /*0194*/ 	.word	0x00000800
        /*0198*/ 	.word	0x000000ff
        /*019c*/ 	.word	0x00000030
        /*01a0*/ 	.short	0x0100
        /*01a2*/ 	.byte	0x04
	.zero		1


	//   ....[9]....
        /*01a4*/ 	.word	0x00000810
        /*01a8*/ 	.word	0x000000ff
        /*01ac*/ 	.word	0x00000050
        /*01b0*/ 	.short	0x0100
        /*01b2*/ 	.byte	0x04
	.zero		1


	//   ....[10]....
        /*01b4*/ 	.word	0x00000820
        /*01b8*/ 	.word	0x000000ff
        /*01bc*/ 	.word	0x00000038
        /*01c0*/ 	.short	0x0100
        /*01c2*/ 	.byte	0x04
	.zero		1


	//   ....[11]....
        /*01c4*/ 	.word	0x00000830
        /*01c8*/ 	.word	0x000000ff
        /*01cc*/ 	.word	0x00000058
        /*01d0*/ 	.short	0x0100
        /*01d2*/ 	.byte	0x04
	.zero		1


	//   ....[12]....
        /*01d4*/ 	.word	0x00000910
        /*01d8*/ 	.word	0x000000ff
        /*01dc*/ 	.word	0x00000060
        /*01e0*/ 	.short	0x0100
        /*01e2*/ 	.byte	0x06
	.zero		1


	//   ....[13]....
        /*01e4*/ 	.word	0x00000920
        /*01e8*/ 	.word	0x000000ff
        /*01ec*/ 	.word	0x00000068
        /*01f0*/ 	.short	0x0100
        /*01f2*/ 	.byte	0x06
	.zero		1


	//   ....[14]....
        /*01f4*/ 	.word	0x00000a50
        /*01f8*/ 	.word	0x000000ff
        /*01fc*/ 	.word	0x00000070
        /*0200*/ 	.short	0x0100
        /*0202*/ 	.byte	0x06
	.zero		1


	//   ....[15]....
        /*0204*/ 	.word	0x00000a60
        /*0208*/ 	.word	0x000000ff
        /*020c*/ 	.word	0x00000080
        /*0210*/ 	.short	0x0100
        /*0212*/ 	.byte	0x06
	.zero		1


	//   ....[16]....
        /*0214*/ 	.word	0x00000a70
        /*0218*/ 	.word	0x000000ff
        /*021c*/ 	.word	0x00000078
        /*0220*/ 	.short	0x0100
        /*0222*/ 	.byte	0x06
	.zero		1


	//   ....[17]....
        /*0224*/ 	.word	0x00000a80
        /*0228*/ 	.word	0x000000ff
        /*022c*/ 	.word	0x00000088
        /*0230*/ 	.short	0x0100
        /*0232*/ 	.byte	0x06
	.zero		1


	//   ....[18]....
        /*0234*/ 	.word	0x00000ba0
        /*0238*/ 	.word	0x000000ff
        /*023c*/ 	.word	0x00000090
        /*0240*/ 	.short	0x0100
        /*0242*/ 	.byte	0x04
	.zero		1


	//   ....[19]....
        /*0244*/ 	.word	0x00000bb0
        /*0248*/ 	.word	0x000000ff
        /*024c*/ 	.word	0x000000b0
        /*0250*/ 	.short	0x0100
        /*0252*/ 	.byte	0x04
	.zero		1


	//   ....[20]....
        /*0254*/ 	.word	0x00000bc0
        /*0258*/ 	.word	0x000000ff
        /*025c*/ 	.word	0x00000098
        /*0260*/ 	.short	0x0100
        /*0262*/ 	.byte	0x04
	.zero		1


	//   ....[21]....
        /*0264*/ 	.word	0x00000bd0
        /*0268*/ 	.word	0x000000ff
        /*026c*/ 	.word	0x000000b8
        /*0270*/ 	.short	0x0100
        /*0272*/ 	.byte	0x04
	.zero		1


	//   ....[22]....
        /*0274*/ 	.word	0x00000be0
        /*0278*/ 	.word	0x000000ff
        /*027c*/ 	.word	0x000000a0
        /*0280*/ 	.short	0x0100
        /*0282*/ 	.byte	0x04
	.zero		1


	//   ....[23]....
        /*0284*/ 	.word	0x00000bf0
        /*0288*/ 	.word	0x000000ff
        /*028c*/ 	.word	0x000000c0
        /*0290*/ 	.short	0x0100
        /*0292*/ 	.byte	0x04
	.zero		1


	//   ....[24]....
        /*0294*/ 	.word	0x00000c00
        /*0298*/ 	.word	0x000000ff
        /*029c*/ 	.word	0x000000a8
        /*02a0*/ 	.short	0x0100
        /*02a2*/ 	.byte	0x04
	.zero		1


	//   ....[25]....
        /*02a4*/ 	.word	0x00000c10
        /*02a8*/ 	.word	0x000000ff
        /*02ac*/ 	.word	0x000000c8
        /*02b0*/ 	.short	0x0100
        /*02b2*/ 	.byte	0x04
	.zero		1


	//   ....[26]....
        /*02b4*/ 	.word	0x00000d00
        /*02b8*/ 	.word	0x000000ff
        /*02bc*/ 	.word	0x000000d0
        /*02c0*/ 	.short	0x0100
        /*02c2*/ 	.byte	0x04
	.zero		1


	//   ....[27]....
        /*02c4*/ 	.word	0x00000d10
        /*02c8*/ 	.word	0x000000ff
        /*02cc*/ 	.word	0x000000e0
        /*02d0*/ 	.short	0x0100
        /*02d2*/ 	.byte	0x04
	.zero		1


	//   ....[28]....
        /*02d4*/ 	.word	0x00000d20
        /*02d8*/ 	.word	0x000000ff
        /*02dc*/ 	.word	0x000000d8
        /*02e0*/ 	.short	0x0100
        /*02e2*/ 	.byte	0x04
	.zero		1


	//   ....[29]....
        /*02e4*/ 	.word	0x00000d30
        /*02e8*/ 	.word	0x000000ff
        /*02ec*/ 	.word	0x000000e8
        /*02f0*/ 	.short	0x0100
        /*02f2*/ 	.byte	0x04
	.zero		1


	//   ....[30]....
        /*02f4*/ 	.word	0x00000e30
        /*02f8*/ 	.word	0x000000ff
        /*02fc*/ 	.word	0x000000f0
        /*0300*/ 	.short	0x0100
        /*0302*/ 	.byte	0x06
	.zero		1


	//   ....[31]....
        /*0304*/ 	.word	0x00001a40
        /*0308*/ 	.word	0x00000003
        /*030c*/ 	.word	0x000000e0
        /*0310*/ 	.short	0x010a
        /*0312*/ 	.byte	0xff
	.zero		1


	//   ....[32]....
        /*0314*/ 	.word	0x00001a70
        /*0318*/ 	.word	0x00000003
        /*031c*/ 	.word	0x000000d0
        /*0320*/ 	.short	0x0101
        /*0322*/ 	.byte	0xff
	.zero		1


	//   ....[33]....
        /*0324*/ 	.word	0x00001b30
        /*0328*/ 	.word	0x000000ff
        /*032c*/ 	.word	0x00000010
        /*0330*/ 	.short	0x010a
        /*0332*/ 	.byte	0x04
	.zero		1


	//   ....[34]....
        /*0334*/ 	.word	0x00001c00
        /*0338*/ 	.word	0x000000ff
        /*033c*/ 	.word	0x00000010
        /*0340*/ 	.short	0x010a
        /*0342*/ 	.byte	0x06
	.zero		1


	//   ....[35]....
        /*0344*/ 	.word	0x00001d60
        /*0348*/ 	.word	0x000000ff
        /*034c*/ 	.word	0x00000010
        /*0350*/ 	.short	0x010a
        /*0352*/ 	.byte	0x04
	.zero		1


	//   ....[36]....
        /*0354*/ 	.word	0x00002140
        /*0358*/ 	.word	0x000000ff
        /*035c*/ 	.word	0x00000068
        /*0360*/ 	.short	0x0101
        /*0362*/ 	.byte	0x16
	.zero		1


	//   ....[37]....
        /*0364*/ 	.word	0x00002160
        /*0368*/ 	.word	0x000000ff
        /*036c*/ 	.word	0x00000010
        /*0370*/ 	.short	0x010a
        /*0372*/ 	.byte	0x04
	.zero		1


	//   ....[38]....
        /*0374*/ 	.word	0x000021e0
        /*0378*/ 	.word	0x000000ff
        /*037c*/ 	.word	0x00000010
        /*0380*/ 	.short	0x010a
        /*0382*/ 	.byte	0x06
	.zero		1


	//   ....[39]....
        /*0384*/ 	.word	0x00002320
        /*0388*/ 	.word	0x000000ff
        /*038c*/ 	.word	0x00000010
        /*0390*/ 	.short	0x010a
        /*0392*/ 	.byte	0x04
	.zero		1


	//   ....[40]....
        /*0394*/ 	.word	0x00002730
        /*0398*/ 	.word	0x00000003
        /*039c*/ 	.word	0x00000070
        /*03a0*/ 	.short	0x010a
        /*03a2*/ 	.byte	0xff
	.zero		1


	//   ....[41]....
        /*03a4*/ 	.word	0x00002880
        /*03a8*/ 	.word	0x00000000
        /*03ac*/ 	.word	0x00000000
        /*03b0*/ 	.short	0x0101
        /*03b2*/ 	.byte	0xff
	.zero		1


	//   ....[42]....
        /*03b4*/ 	.word	0x00002e40
        /*03b8*/ 	.word	0x000000ff
        /*03bc*/ 	.word	0x00000000
        /*03c0*/ 	.short	0x010a
        /*03c2*/ 	.byte	0x04
	.zero		1


	//   ....[43]....
        /*03c4*/ 	.word	0x00002ee0
        /*03c8*/ 	.word	0x00000000
        /*03cc*/ 	.word	0x00000000
        /*03d0*/ 	.short	0x010a
        /*03d2*/ 	.byte	0xff
	.zero		1


	//   ....[44]....
        /*03d4*/ 	.word	0x00003010
        /*03d8*/ 	.word	0x00000000
        /*03dc*/ 	.word	0x000000d0
        /*03e0*/ 	.short	0x010a
        /*03e2*/ 	.byte	0xff
	.zero		1


	//   ....[45]....
        /*03e4*/ 	.word	0x00003080
        /*03e8*/ 	.word	0x00000008
        /*03ec*/ 	.word	0x00000000
        /*03f0*/ 	.short	0x0101
        /*03f2*/ 	.byte	0xff
	.zero		1


	//   ....[46]....
        /*03f4*/ 	.word	0x000030a0
        /*03f8*/ 	.word	0x000000ff
        /*03fc*/ 	.word	0x00000080
        /*0400*/ 	.short	0x010a
        /*0402*/ 	.byte	0x04
	.zero		1


	//   ....[47]....
        /*0404*/ 	.word	0x000031c0
        /*0408*/ 	.word	0x00000000
        /*040c*/ 	.word	0x00000070
        /*0410*/ 	.short	0x010a
        /*0412*/ 	.byte	0xff
	.zero		1


	//   ....[48]....
        /*0414*/ 	.word	0x000032c0
        /*0418*/ 	.word	0x00000000
        /*041c*/ 	.word	0x00000000
        /*0420*/ 	.short	0x0101
        /*0422*/ 	.byte	0xff
	.zero		1


	//   ....[49]....
        /*0424*/ 	.word	0x00003350
        /*0428*/ 	.word	0x000000ff
        /*042c*/ 	.word	0x00000080
        /*0430*/ 	.short	0x0106
        /*0432*/ 	.byte	0x04
	.zero		1


	//   ....[50]....
        /*0434*/ 	.word	0x00003370
        /*0438*/ 	.word	0x000000ff
        /*043c*/ 	.word	0x00000080
        /*0440*/ 	.short	0x010a
        /*0442*/ 	.byte	0x04
	.zero		1


	//   ....[51]....
        /*0444*/ 	.word	0x00003400
        /*0448*/ 	.word	0x000000ff
        /*044c*/ 	.word	0x00000080
        /*0450*/ 	.short	0x0106
        /*0452*/ 	.byte	0x07
	.zero		1


	//   ....[52]....
        /*0454*/ 	.word	0x00003440
        /*0458*/ 	.word	0x00000000
        /*045c*/ 	.word	0x00000080
        /*0460*/ 	.short	0x010a
        /*0462*/ 	.byte	0xff
	.zero		1


	//   ....[53]....
        /*0464*/ 	.word	0x000036a0
        /*0468*/ 	.word	0x000000ff
        /*046c*/ 	.word	0x00000008
        /*0470*/ 	.short	0x010a
        /*0472*/ 	.byte	0x05
	.zero		1


	//   ....[54]....
        /*0474*/ 	.word	0x000036c0
        /*0478*/ 	.word	0x000000ff
        /*047c*/ 	.word	0x00000008
        /*0480*/ 	.short	0x010a
        /*0482*/ 	.byte	0x05
	.zero		1


	//   ....[55]....
        /*0484*/ 	.word	0x00003860
        /*0488*/ 	.word	0x000000ff
        /*048c*/ 	.word	0x00000008
        /*0490*/ 	.short	0x010a
        /*0492*/ 	.byte	0x05
	.zero		1


	//   ....[56]....
        /*0494*/ 	.word	0x00003880
        /*0498*/ 	.word	0x000000ff
        /*049c*/ 	.word	0x00000008
        /*04a0*/ 	.short	0x010a
        /*04a2*/ 	.byte	0x05
	.zero		1


	//   ....[57]....
        /*04a4*/ 	.word	0x00003950
        /*04a8*/ 	.word	0x000000ff
        /*04ac*/ 	.word	0x00000000
        /*04b0*/ 	.short	0x0101
        /*04b2*/ 	.byte	0x04
	.zero		1


	//   ....[58]....
        /*04b4*/ 	.word	0x00003d10
        /*04b8*/ 	.word	0x00000003
        /*04bc*/ 	.word	0x00000070
        /*04c0*/ 	.short	0x010a
        /*04c2*/ 	.byte	0xff
	.zero		1


	//   ....[59]....
        /*04c4*/ 	.word	0x00003dd0
        /*04c8*/ 	.word	0x00000003
        /*04cc*/ 	.word	0x00000000
        /*04d0*/ 	.short	0x0101
        /*04d2*/ 	.byte	0xff
	.zero		1


	//   ....[60]....
        /*04d4*/ 	.word	0x00003ec0
        /*04d8*/ 	.word	0x000000ff
        /*04dc*/ 	.word	0x00000000
        /*04e0*/ 	.short	0x010a
        /*04e2*/ 	.byte	0x04
	.zero		1


	//   ....[61]....
        /*04e4*/ 	.word	0x00003ed0
        /*04e8*/ 	.word	0x000000ff
        /*04ec*/ 	.word	0x000000b0
        /*04f0*/ 	.short	0x010a
        /*04f2*/ 	.byte	0x07
	.zero		1


	//   ....[62]....
        /*04f4*/ 	.word	0x00003f90
        /*04f8*/ 	.word	0x000000ff
        /*04fc*/ 	.word	0x00000000
        /*0500*/ 	.short	0x010a
        /*0502*/ 	.byte	0x05
	.zero		1


	//   ....[63]....
        /*0504*/ 	.word	0x000040e0
        /*0508*/ 	.word	0x000000ff
        /*050c*/ 	.word	0x00000000
        /*0510*/ 	.short	0x010a
        /*0512*/ 	.byte	0x07
	.zero		1


	//   ....[64]....
        /*0514*/ 	.word	0x00004850
        /*0518*/ 	.word	0x000000ff
        /*051c*/ 	.word	0x00000000
        /*0520*/ 	.short	0x010a
        /*0522*/ 	.byte	0x04
	.zero		1


	//   ....[65]....
        /*0524*/ 	.word	0x000048f0
        /*0528*/ 	.word	0x000000ff
        /*052c*/ 	.word	0x00000000
        /*0530*/ 	.short	0x010a
        /*0532*/ 	.byte	0x05
	.zero		1


	//   ....[66]....
        /*0534*/ 	.word	0x00004980
        /*0538*/ 	.word	0x000000ff
        /*053c*/ 	.word	0x00000000
        /*0540*/ 	.short	0x010a
        /*0542*/ 	.byte	0x05
	.zero		1


	//   ....[67]....
        /*0544*/ 	.word	0x00004a20
        /*0548*/ 	.word	0x00000002
        /*054c*/ 	.word	0x00000000
        /*0550*/ 	.short	0x010a
        /*0552*/ 	.byte	0xff
	.zero		1


	//   ....[68]....
        /*0554*/ 	.word	0x00004a60
        /*0558*/ 	.word	0x00000002
        /*055c*/ 	.word	0x00000000
        /*0560*/ 	.short	0x010a
        /*0562*/ 	.byte	0xff
	.zero		1


	//   ....[69]....
        /*0564*/ 	.word	0x00004ae0
        /*0568*/ 	.word	0x000000ff
        /*056c*/ 	.word	0x00000000
        /*0570*/ 	.short	0x0101
        /*0572*/ 	.byte	0x04
	.zero		1


	//   ....[70]....
        /*0574*/ 	.word	0x00004b20
        /*0578*/ 	.word	0x000000ff
        /*057c*/ 	.word	0x000000f0
        /*0580*/ 	.short	0x010a
        /*0582*/ 	.byte	0x3e
	.zero		1


	//   ....[71]....
        /*0584*/ 	.word	0x00004b80
        /*0588*/ 	.word	0x000000ff
        /*058c*/ 	.word	0x00000000
        /*0590*/ 	.short	0x0101
        /*0592*/ 	.byte	0x04
	.zero		1


	//   ....[72]....
        /*0594*/ 	.word	0x00005030
        /*0598*/ 	.word	0x0000000c
        /*059c*/ 	.word	0x00000070
        /*05a0*/ 	.short	0x010a
        /*05a2*/ 	.byte	0xff
	.zero		1


	//   ....[73]....
        /*05a4*/ 	.word	0x000051a0
        /*05a8*/ 	.word	0x00000000
        /*05ac*/ 	.word	0x00000000
        /*05b0*/ 	.short	0x0101
        /*05b2*/ 	.byte	0xff
	.zero		1


	//   ....[74]....
        /*05b4*/ 	.word	0x00005630
        /*05b8*/ 	.word	0x000000ff
        /*05bc*/ 	.word	0x00000068
        /*05c0*/ 	.short	0x010a
        /*05c2*/ 	.byte	0x15
	.zero		1


	//   ....[75]....
        /*05c4*/ 	.word	0x000057b0
        /*05c8*/ 	.word	0x000000ff
        /*05cc*/ 	.word	0x00000040
        /*05d0*/ 	.short	0x010a
        /*05d2*/ 	.byte	0x15
	.zero		1


	//   ....[76]....
        /*05d4*/ 	.word	0x00005940
        /*05d8*/ 	.word	0x000000ff
        /*05dc*/ 	.word	0x00000020
        /*05e0*/ 	.short	0x010b
        /*05e2*/ 	.byte	0x15
	.zero		1


	//   ....[77]....
        /*05e4*/ 	.word	0x00005950
        /*05e8*/ 	.word	0x000000ff
        /*05ec*/ 	.word	0x00000000
        /*05f0*/ 	.short	0x0101
        /*05f2*/ 	.byte	0x06
	.zero		1


	//   ....[78]....
        /*05f4*/ 	.word	0x00005960
        /*05f8*/ 	.word	0x000000ff
        /*05fc*/ 	.word	0x00000048
        /*0600*/ 	.short	0x010a
        /*0602*/ 	.byte	0x15
	.zero		1


	//   ....[79]....
        /*0604*/ 	.word	0x00005ac0
        /*0608*/ 	.word	0x000000ff
        /*060c*/ 	.word	0x00000028
        /*0610*/ 	.short	0x010b
        /*0612*/ 	.byte	0x15
	.zero		1


	//   ....[80]....
        /*0614*/ 	.word	0x00005ad0
        /*0618*/ 	.word	0x000000ff
        /*061c*/ 	.word	0x00000000
        /*0620*/ 	.short	0x0101
        /*0622*/ 	.byte	0x06
	.zero		1


	//   ....[81]....
        /*0624*/ 	.word	0x00005ae0
        /*0628*/ 	.word	0x000000ff
        /*062c*/ 	.word	0x00000050
        /*0630*/ 	.short	0x010a
        /*0632*/ 	.byte	0x15
	.zero		1


	//   ....[82]....
        /*0634*/ 	.word	0x00005c30
        /*0638*/ 	.word	0x000000ff
        /*063c*/ 	.word	0x00000030
        /*0640*/ 	.short	0x010b
        /*0642*/ 	.byte	0x15
	.zero		1


	//   ....[83]....
        /*0644*/ 	.word	0x00005c40
        /*0648*/ 	.word	0x000000ff
        /*064c*/ 	.word	0x00000000
        /*0650*/ 	.short	0x0101
        /*0652*/ 	.byte	0x06
	.zero		1


	//   ....[84]....
        /*0654*/ 	.word	0x00005c50
        /*0658*/ 	.word	0x000000ff
        /*065c*/ 	.word	0x00000058
        /*0660*/ 	.short	0x010a
        /*0662*/ 	.byte	0x15
	.zero		1


	//   ....[85]....
        /*0664*/ 	.word	0x00005e50
        /*0668*/ 	.word	0x000000ff
        /*066c*/ 	.word	0x00000038
        /*0670*/ 	.short	0x010b
        /*0672*/ 	.byte	0x15
	.zero		1


	//   ....[86]....
        /*0674*/ 	.word	0x00005e60
        /*0678*/ 	.word	0x000000ff
        /*067c*/ 	.word	0x00000000
        /*0680*/ 	.short	0x0101
        /*0682*/ 	.byte	0x25
	.zero		1


	//   ....[87]....
        /*0684*/ 	.word	0x00005e90
        /*0688*/ 	.word	0x000000ff
        /*068c*/ 	.word	0x00000040
        /*0690*/ 	.short	0x010a
        /*0692*/ 	.byte	0x15
	.zero		1


	//   ....[88]....
        /*0694*/ 	.word	0x00005eb0
        /*0698*/ 	.word	0x000000ff
        /*069c*/ 	.word	0x00000048
        /*06a0*/ 	.short	0x010a
        /*06a2*/ 	.byte	0x15
	.zero		1


	//   ....[89]....
        /*06a4*/ 	.word	0x00005ed0
        /*06a8*/ 	.word	0x000000ff
        /*06ac*/ 	.word	0x00000050
        /*06b0*/ 	.short	0x010a
        /*06b2*/ 	.byte	0x15
	.zero		1


	//   ....[90]....
        /*06b4*/ 	.word	0x00005f10
        /*06b8*/ 	.word	0x00000000
        /*06bc*/ 	.word	0x00000058
        /*06c0*/ 	.short	0x010a
        /*06c2*/ 	.byte	0xff
	.zero		1


	//   ....[91]....
        /*06c4*/ 	.word	0x00006220
        /*06c8*/ 	.word	0x00000003
        /*06cc*/ 	.word	0x00000070
        /*06d0*/ 	.short	0x010a
        /*06d2*/ 	.byte	0xff
	.zero		1


	//   ....[92]....
        /*06d4*/ 	.word	0x000063a0
        /*06d8*/ 	.word	0x00000000
        /*06dc*/ 	.word	0x00000000
        /*06e0*/ 	.short	0x0101
        /*06e2*/ 	.byte	0xff
	.zero		1


	//   ....[93]....
        /*06e4*/ 	.word	0x00006f00
        /*06e8*/ 	.word	0x000000ff
        /*06ec*/ 	.word	0x00000020
        /*06f0*/ 	.short	0x010a
        /*06f2*/ 	.byte	0x2b
	.zero		1


	//   ....[94]....
        /*06f4*/ 	.word	0x00006f40
        /*06f8*/ 	.word	0x0000004b
        /*06fc*/ 	.word	0x00000090
        /*0700*/ 	.short	0x010a
        /*0702*/ 	.byte	0xff
	.zero		1


	//   ....[95]....
        /*0704*/ 	.word	0x00007030
        /*0708*/ 	.word	0x000000ff
        /*070c*/ 	.word	0x00000020
        /*0710*/ 	.short	0x010a
        /*0712*/ 	.byte	0x2b
	.zero		1


	//   ....[96]....
        /*0714*/ 	.word	0x00007120
        /*0718*/ 	.word	0x0000004b
        /*071c*/ 	.word	0x00000090
        /*0720*/ 	.short	0x010a
        /*0722*/ 	.byte	0xff
	.zero		1


	//   ....[97]....
        /*0724*/ 	.word	0x000078f0
        /*0728*/ 	.word	0x00000000
        /*072c*/ 	.word	0x00000000
        /*0730*/ 	.short	0x0101
        /*0732*/ 	.byte	0xff
	.zero		1


	//   ....[98]....
        /*0734*/ 	.word	0x00007900
        /*0738*/ 	.word	0x00000003
        /*073c*/ 	.word	0x00000020
        /*0740*/ 	.short	0x010a
        /*0742*/ 	.byte	0xff
	.zero		1


	//   ....[99]....
        /*0744*/ 	.word	0x000079e0
        /*0748*/ 	.word	0x00000003
        /*074c*/ 	.word	0x00000020
        /*0750*/ 	.short	0x010a
        /*0752*/ 	.byte	0xff
	.zero		1


	//   ....[100]....
        /*0754*/ 	.word	0x00008250
        /*0758*/ 	.word	0x0000004d
        /*075c*/ 	.word	0x00000000
        /*0760*/ 	.short	0x0101
        /*0762*/ 	.byte	0xff
	.zero		1


	//   ....[101]....
        /*0764*/ 	.word	0x00008270
        /*0768*/ 	.word	0x00000000
        /*076c*/ 	.word	0x00000020
        /*0770*/ 	.short	0x010a
        /*0772*/ 	.byte	0xff
	.zero		1


	//   ....[102]....
        /*0774*/ 	.word	0x00008340
        /*0778*/ 	.word	0x00000000
        /*077c*/ 	.word	0x00000020
        /*0780*/ 	.short	0x010a
        /*0782*/ 	.byte	0xff
	.zero		1


	//   ....[103]....
        /*0784*/ 	.word	0x00008bb0
        /*0788*/ 	.word	0x0000004d
        /*078c*/ 	.word	0x00000000
        /*0790*/ 	.short	0x0101
        /*0792*/ 	.byte	0xff
	.zero		1


	//   ....[104]....
        /*0794*/ 	.word	0x00008bd0
        /*0798*/ 	.word	0x00000000
        /*079c*/ 	.word	0x00000020
        /*07a0*/ 	.short	0x010a
        /*07a2*/ 	.byte	0xff
	.zero		1


	//   ....[105]....
        /*07a4*/ 	.word	0x00008ca0
        /*07a8*/ 	.word	0x00000000
        /*07ac*/ 	.word	0x00000020
        /*07b0*/ 	.short	0x010a
        /*07b2*/ 	.byte	0xff
	.zero		1


	//   ....[106]....
        /*07b4*/ 	.word	0x00008fb0
        /*07b8*/ 	.word	0x0000004b
        /*07bc*/ 	.word	0x00000000
        /*07c0*/ 	.short	0x0101
        /*07c2*/ 	.byte	0xff
	.zero		1


	//   ....[107]....
        /*07c4*/ 	.word	0x00009560
        /*07c8*/ 	.word	0x00000002
        /*07cc*/ 	.word	0x00000000
        /*07d0*/ 	.short	0x0101
        /*07d2*/ 	.byte	0xff
	.zero		1


	//   ....[108]....
        /*07d4*/ 	.word	0x000097f0
        /*07d8*/ 	.word	0x000000ff
        /*07dc*/ 	.word	0x00000000
        /*07e0*/ 	.short	0x0101
        /*07e2*/ 	.byte	0x04
	.zero		1


	//   ....[109]....
        /*07e4*/ 	.word	0x00009810
        /*07e8*/ 	.word	0x00000003
        /*07ec*/ 	.word	0x000000e0
        /*07f0*/ 	.short	0x010a
        /*07f2*/ 	.byte	0xff
	.zero		1


	//   ....[110]....
        /*07f4*/ 	.word	0x00009870
        /*07f8*/ 	.word	0x00000000
        /*07fc*/ 	.word	0x00000010
        /*0800*/ 	.short	0x010a
        /*0802*/ 	.byte	0xff
	.zero		1


	//   ....[111]....
        /*0804*/ 	.word	0x000098d0
        /*0808*/ 	.word	0x00000000
        /*080c*/ 	.word	0x00000010
        /*0810*/ 	.short	0x010a
        /*0812*/ 	.byte	0xff
	.zero		1


	//   ....[112]....
        /*0814*/ 	.word	0x00009920
        /*0818*/ 	.word	0x00000003
        /*081c*/ 	.word	0x00000070
        /*0820*/ 	.short	0x010a
        /*0822*/ 	.byte	0xff
	.zero		1


	//   ....[113]....
        /*0824*/ 	.word	0x00009980
        /*0828*/ 	.word	0x00000000
        /*082c*/ 	.word	0x00000000
        /*0830*/ 	.short	0x010a
        /*0832*/ 	.byte	0xff
	.zero		1


	//   ....[114]....
        /*0834*/ 	.word	0x000099d0
        /*0838*/ 	.word	0x00000000
        /*083c*/ 	.word	0x000000d0
        /*0840*/ 	.short	0x010a
        /*0842*/ 	.byte	0xff
	.zero		1


	//   ....[115]....
        /*0844*/ 	.word	0x00009a30
        /*0848*/ 	.word	0x00000000
        /*084c*/ 	.word	0x00000080
        /*0850*/ 	.short	0x010a
        /*0852*/ 	.byte	0xff
	.zero		1


	//   ....[116]....
        /*0854*/ 	.word	0x00009a80
        /*0858*/ 	.word	0x00000000
        /*085c*/ 	.word	0x00000070
        /*0860*/ 	.short	0x010a
        /*0862*/ 	.byte	0xff
	.zero		1


	//   ....[117]....
        /*0864*/ 	.word	0x00009ae0
        /*0868*/ 	.word	0x00000000
        /*086c*/ 	.word	0x00000080
        /*0870*/ 	.short	0x010a
        /*0872*/ 	.byte	0xff
	.zero		1


	//   ....[118]....
        /*0874*/ 	.word	0x00009b40
        /*0878*/ 	.word	0x00000007
        /*087c*/ 	.word	0x00000008
        /*0880*/ 	.short	0x010a
        /*0882*/ 	.byte	0xff
	.zero		1


	//   ....[119]....
        /*0884*/ 	.word	0x00009c30
        /*0888*/ 	.word	0x00000005
        /*088c*/ 	.word	0x00000008
        /*0890*/ 	.short	0x010a
        /*0892*/ 	.byte	0xff
	.zero		1


	//   ....[120]....
        /*0894*/ 	.word	0x00009c80
        /*0898*/ 	.word	0x00000003
        /*089c*/ 	.word	0x00000070
        /*08a0*/ 	.short	0x010a
        /*08a2*/ 	.byte	0xff
	.zero		1


	//   ....[121]....
        /*08a4*/ 	.word	0x00009cf0
        /*08a8*/ 	.word	0x00000003
        /*08ac*/ 	.word	0x000000b0
        /*08b0*/ 	.short	0x010a
        /*08b2*/ 	.byte	0xff
	.zero		1


	//   ....[122]....
        /*08b4*/ 	.word	0x00009d50
        /*08b8*/ 	.word	0x00000003
        /*08bc*/ 	.word	0x00000000
        /*08c0*/ 	.short	0x010a
        /*08c2*/ 	.byte	0xff
	.zero		1


	//   ....[123]....
        /*08c4*/ 	.word	0x00009db0
        /*08c8*/ 	.word	0x00000002
        /*08cc*/ 	.word	0x00000000
        /*08d0*/ 	.short	0x010a
        /*08d2*/ 	.byte	0xff
	.zero		1


	//   ....[124]....
        /*08d4*/ 	.word	0x00009e10
        /*08d8*/ 	.word	0x00000002
        /*08dc*/ 	.word	0x00000000
        /*08e0*/ 	.short	0x010a
        /*08e2*/ 	.byte	0xff
	.zero		1


	//   ....[125]....
        /*08e4*/ 	.word	0x00009e70
        /*08e8*/ 	.word	0x00000002
        /*08ec*/ 	.word	0x00000000
        /*08f0*/ 	.short	0x010a
        /*08f2*/ 	.byte	0xff
	.zero		1


	//   ....[126]....
        /*08f4*/ 	.word	0x00009ed0
        /*08f8*/ 	.word	0x00000002
        /*08fc*/ 	.word	0x000000f0
        /*0900*/ 	.short	0x010a
        /*0902*/ 	.byte	0xff
	.zero		1


	//   ....[127]....
        /*0904*/ 	.word	0x00009f20
        /*0908*/ 	.word	0x0000000c
        /*090c*/ 	.word	0x00000070
        /*0910*/ 	.short	0x010a
        /*0912*/ 	.byte	0xff
	.zero		1


	//   ....[128]....
        /*0914*/ 	.word	0x00009f80
        /*0918*/ 	.word	0x00000000
        /*091c*/ 	.word	0x00000068
        /*0920*/ 	.short	0x010a
        /*0922*/ 	.byte	0xff
	.zero		1


	//   ....[129]....
        /*0924*/ 	.word	0x00009fe0
        /*0928*/ 	.word	0x00000000
        /*092c*/ 	.word	0x00000040
        /*0930*/ 	.short	0x010a
        /*0932*/ 	.byte	0xff
	.zero		1


	//   ....[130]....
        /*0934*/ 	.word	0x0000a040
        /*0938*/ 	.word	0x00000000
        /*093c*/ 	.word	0x00000048
        /*0940*/ 	.short	0x010a
        /*0942*/ 	.byte	0xff
	.zero		1


	//   ....[131]....
        /*0944*/ 	.word	0x0000a0a0
        /*0948*/ 	.word	0x00000000
        /*094c*/ 	.word	0x00000050
        /*0950*/ 	.short	0x010a
        /*0952*/ 	.byte	0xff
	.zero		1


	//   ....[132]....
        /*0954*/ 	.word	0x0000a100
        /*0958*/ 	.word	0x00000000
        /*095c*/ 	.word	0x00000058
        /*0960*/ 	.short	0x010a
        /*0962*/ 	.byte	0xff
	.zero		1


	//   ....[133]....
        /*0964*/ 	.word	0x0000a160
        /*0968*/ 	.word	0x00000000
        /*096c*/ 	.word	0x00000040
        /*0970*/ 	.short	0x010a
        /*0972*/ 	.byte	0xff
	.zero		1


	//   ....[134]....
        /*0974*/ 	.word	0x0000a1c0
        /*0978*/ 	.word	0x00000000
        /*097c*/ 	.word	0x00000048
        /*0980*/ 	.short	0x010a
        /*0982*/ 	.byte	0xff
	.zero		1


	//   ....[135]....
        /*0984*/ 	.word	0x0000a220
        /*0988*/ 	.word	0x00000000
        /*098c*/ 	.word	0x00000050
        /*0990*/ 	.short	0x010a
        /*0992*/ 	.byte	0xff
	.zero		1


	//   ....[136]....
        /*0994*/ 	.word	0x0000a270
        /*0998*/ 	.word	0x00000003
        /*099c*/ 	.word	0x00000070
        /*09a0*/ 	.short	0x010a
        /*09a2*/ 	.byte	0xff
	.zero		1


	//   ....[137]....
        /*09a4*/ 	.word	0x0000a2d0
        /*09a8*/ 	.word	0x00000002
        /*09ac*/ 	.word	0x00000020
        /*09b0*/ 	.short	0x010a
        /*09b2*/ 	.byte	0xff
	.zero		1


	//   ....[138]....
        /*09b4*/ 	.word	0x0000a320
        /*09b8*/ 	.word	0x0000004b
        /*09bc*/ 	.word	0x00000090
        /*09c0*/ 	.short	0x010a
        /*09c2*/ 	.byte	0xff
	.zero		1


	//   ....[139]....
        /*09c4*/ 	.word	0x0000a370
        /*09c8*/ 	.word	0x00000003
        /*09cc*/ 	.word	0x00000020
        /*09d0*/ 	.short	0x010a
        /*09d2*/ 	.byte	0xff
	.zero		1


	//   ....[140]....
        /*09d4*/ 	.word	0x0000a3c0
        /*09d8*/ 	.word	0x00000000
        /*09dc*/ 	.word	0x00000020
        /*09e0*/ 	.short	0x010a
        /*09e2*/ 	.byte	0xff
	.zero		1


	//   ....[141]....
        /*09e4*/ 	.word	0x0000a410
        /*09e8*/ 	.word	0x00000000
        /*09ec*/ 	.word	0x00000020
        /*09f0*/ 	.short	0x010a
        /*09f2*/ 	.byte	0xff
	.zero		1


	//----- nvinfo : EIATTR_NUM_MBARRIERS
	.align		4
.L_47:
        /*09f4*/ 	.byte	0x03, 0x38
        /*09f6*/ 	.short	0x001f


	//----- nvinfo : EIATTR_EXIT_INSTR_OFFSETS
	.align		4
        /*09f8*/ 	.byte	0x04, 0x1c
        /*09fa*/ 	.short	(.L_49 - .L_48)


	//   ....[0]....
.L_48:
        /*09fc*/ 	.word	0x00002f10


	//   ....[1]....
        /*0a00*/ 	.word	0x00003410


	//   ....[2]....
        /*0a04*/ 	.word	0x00003470


	//   ....[3]....
        /*0a08*/ 	.word	0x00004dc0


	//   ....[4]....
        /*0a0c*/ 	.word	0x00005f40


	//   ....[5]....
        /*0a10*/ 	.word	0x00005f80


	//   ....[6]....
        /*0a14*/ 	.word	0x000096e0


	//   ....[7]....
        /*0a18*/ 	.word	0x00009760


	//   ....[8]....
        /*0a1c*/ 	.word	0x00009790


	//   ....[9]....
        /*0a20*/ 	.word	0x00009800


	//----- nvinfo : EIATTR_MAX_THREADS
	.align		4
.L_49:
        /*0a24*/ 	.byte	0x04, 0x05
        /*0a26*/ 	.short	(.L_51 - .L_50)
.L_50:
        /*0a28*/ 	.word	0x00000100
        /*0a2c*/ 	.word	0x00000001
        /*0a30*/ 	.word	0x00000001


	//----- nvinfo : EIATTR_CRS_STACK_SIZE
	.align		4
.L_51:
        /*0a34*/ 	.byte	0x04, 0x1e
        /*0a36*/ 	.short	(.L_53 - .L_52)
.L_52:
        /*0a38*/ 	.word	0x00000000


	//----- nvinfo : EIATTR_CBANK_PARAM_SIZE
	.align		4
.L_53:
        /*0a3c*/ 	.byte	0x03, 0x19
        /*0a3e*/ 	.short	0x0800


	//----- nvinfo : EIATTR_PARAM_CBANK
	.align		4
        /*0a40*/ 	.byte	0x04, 0x0a
        /*0a42*/ 	.short	(.L_55 - .L_54)
	.align		4
.L_54:
        /*0a44*/ 	.word	index@(.nv.constant0._ZN7cutlass13device_kernelINS_4gemm6kernel13GemmUniversalIN4cute5tupleIJiiiiEEENS1_10collective13CollectiveMmaINS1_35MainloopSm100TmaUmmaWarpSpecializedILi2ELi2ELi4ENS5_IJNS4_1CILi2EEESB_NSA_ILi1EEEEEEEENS5_IJNSA_ILi256EEENSA_ILi64EEENSA_ILi128EEEEEENS_10tfloat32_tENS5_IJlSC_lEEESJ_SK_NS4_8TiledMMAINS4_8MMA_AtomIJNS4_23SM100_MMA_TF32_2x1SM_SSISJ_SJ_fLi256ELi64ELNS4_4UMMA5MajorE0ELSP_0ELNSO_7ScaleInE0ELSQ_0EEEEEENS4_6LayoutINS5_IJSC_SC_SC_EEENS5_IJNSA_ILi0EEESV_SV_EEEEENS5_IJNS4_10UnderscoreESY_SY_EEEEENS4_28SM100_TMA_2SM_LOAD_MULTICASTENS4_14ComposedLayoutINS4_7SwizzleILi3ELi4ELi3EEENS4_18smem_ptr_flag_bitsILi32EEENST_INS5_IJNSA_ILi8EEENSA_ILi32EEEEEENS5_IJS18_SC_EEEEEEEvNS4_8identityENS4_18SM100_TMA_2SM_LOADES1C_vS1D_EENS_8epilogue10collective18CollectiveEpilogueINS1G_23Sm100TmaWarpSpecializedILi4ELi2ELi16ELb1ELb0EEEJNS5_IJSH_SG_SH_EEENS5_IJNST_ISH_SC_EENST_INSA_ILi16EEESC_EEEEESJ_SK_SJ_SK_NS1G_6fusion15FusionCallbacksIS1K_NS1Q_17LinearCombinationISJ_fSJ_fLNS_15FloatRoundStyleE2EEES1L_S1P_JEEENS4_5SM1004TMEM4LOAD26SM100_TMEM_LOAD_32dp32b16xENS4_13SM90_TMA_LOADENS12_INS13_ILi2ELi4ELi3EEES16_NST_INS5_IJS17_S1N_EEENS5_IJS1N_SC_EEEEEEENS4_39AutoVectorizingCopyWithAssumedAlignmentILi128EEENS4_14SM90_TMA_STOREES25_S27_S27_EEEvvEEEEvNT_6ParamsE)
        /*0a48*/ 	.short	0x0380
        /*0a4a*/ 	.short	0x0800


	//----- nvinfo : EIATTR_SW_WAR
	.align		4
.L_55:
        /*0a4c*/ 	.byte	0x04, 0x36
        /*0a4e*/ 	.short	(.L_57 - .L_56)
.L_56:
        /*0a50*/ 	.word	0x00000008
.L_57:


//--------------------- .nv.callgraph             --------------------------
	.section	.nv.callgraph,"",@"SHT_CUDA_CALLGRAPH"
	.align	4
	.sectionentsize	8
	.align		4
        /*0000*/ 	.word	0x00000000
	.align		4
        /*0004*/ 	.word	0xffffffff
	.align		4
        /*0008*/ 	.word	index@(_ZN7cutlass13device_kernelINS_4gemm6kernel13GemmUniversalIN4cute5tupleIJiiiiEEENS1_10collective13CollectiveMmaINS1_35MainloopSm100TmaUmmaWarpSpecializedILi2ELi2ELi4ENS5_IJNS4_1CILi2EEESB_NSA_ILi1EEEEEEEENS5_IJNSA_ILi256EEENSA_ILi64EEENSA_ILi128EEEEEENS_10tfloat32_tENS5_IJlSC_lEEESJ_SK_NS4_8TiledMMAINS4_8MMA_AtomIJNS4_23SM100_MMA_TF32_2x1SM_SSISJ_SJ_fLi256ELi64ELNS4_4UMMA5MajorE0ELSP_0ELNSO_7ScaleInE0ELSQ_0EEEEEENS4_6LayoutINS5_IJSC_SC_SC_EEENS5_IJNSA_ILi0EEESV_SV_EEEEENS5_IJNS4_10UnderscoreESY_SY_EEEEENS4_28SM100_TMA_2SM_LOAD_MULTICASTENS4_14ComposedLayoutINS4_7SwizzleILi3ELi4ELi3EEENS4_18smem_ptr_flag_bitsILi32EEENST_INS5_IJNSA_ILi8EEENSA_ILi32EEEEEENS5_IJS18_SC_EEEEEEEvNS4_8identityENS4_18SM100_TMA_2SM_LOADES1C_vS1D_EENS_8epilogue10collective18CollectiveEpilogueINS1G_23Sm100TmaWarpSpecializedILi4ELi2ELi16ELb1ELb0EEEJNS5_IJSH_SG_SH_EEENS5_IJNST_ISH_SC_EENST_INSA_ILi16EEESC_EEEEESJ_SK_SJ_SK_NS1G_6fusion15FusionCallbacksIS1K_NS1Q_17LinearCombinationISJ_fSJ_fLNS_15FloatRoundStyleE2EEES1L_S1P_JEEENS4_5SM1004TMEM4LOAD26SM100_TMEM_LOAD_32dp32b16xENS4_13SM90_TMA_LOADENS12_INS13_ILi2ELi4ELi3EEES16_NST_INS5_IJS17_S1N_EEENS5_IJS1N_SC_EEEEEEENS4_39AutoVectorizingCopyWithAssumedAlignmentILi128EEENS4_14SM90_TMA_STOREES25_S27_S27_EEEvvEEEEvNT_6ParamsE)
	.align		4
        /*000c*/ 	.word	index@(__assertfail)
	.align		4
        /*0010*/ 	.word	0x00000000
	.align		4
        /*0014*/ 	.word	0xfffffffe
	.align		4
        /*0018*/ 	.word	0x00000000
	.align		4
        /*001c*/ 	.word	0xfffffffd
	.align		4
        /*0020*/ 	.word	0x00000000
	.align		4
        /*0024*/ 	.word	0xfffffffc


//--------------------- .nv.constant4             --------------------------
	.section	.nv.constant4,"a",@progbits
	.align	8
	.align		8
.nv.constant4:
        /*0000*/ 	.dword	__assertfail
	.align		8
        /*0008*/ 	.dword	__unnamed_1
	.align		8
        /*0010*/ 	.dword	__unnamed_2
	.align		8
        /*0018*/ 	.dword	_ZN40_INTERNAL_99c8c55a_4_k_cu_4ae480f1_107024cuda3std3__45__cpo5beginE
	.align		8
        /*0020*/ 	.dword	_ZN40_INTERNAL_99c8c55a_4_k_cu_4ae480f1_107024cuda3std3__45__cpo3endE
	.align		8
        /*0028*/ 	.dword	_ZN40_INTERNAL_99c8c55a_4_k_cu_4ae480f1_107024cuda3std3__45__cpo6cbeginE
	.align		8
        /*0030*/ 	.dword	_ZN40_INTERNAL_99c8c55a_4_k_cu_4ae480f1_107024cuda3std3__45__cpo4cendE
	.align		8
        /*0038*/ 	.dword	_ZN40_INTERNAL_99c8c55a_4_k_cu_4ae480f1_107024cuda3std3__442_GLOBAL__N__99c8c55a_4_k_cu_4ae480f1_107026ignoreE
	.align		8
        /*0040*/ 	.dword	_ZN40_INTERNAL_99c8c55a_4_k_cu_4ae480f1_107024cuda3std3__419piecewise_constructE
	.align		8
        /*0048*/ 	.dword	_ZN40_INTERNAL_99c8c55a_4_k_cu_4ae480f1_107024cuda3std3__48in_placeE
	.align		8
        /*0050*/ 	.dword	_ZN40_INTERNAL_99c8c55a_4_k_cu_4ae480f1_107024cuda3std6ranges3__45__cpo4swapE
	.align		8
        /*0058*/ 	.dword	_ZN40_INTERNAL_99c8c55a_4_k_cu_4ae480f1_107024cuda3std6ranges3__45__cpo9iter_moveE
	.align		8
        /*0060*/ 	.dword	_ZN40_INTERNAL_99c8c55a_4_k_cu_4ae480f1_107024cute7productE
	.align		8
        /*0068*/ 	.dword	_ZN40_INTERNAL_99c8c55a_4_k_cu_4ae480f1_107024cute1_E
	.align		8
        /*0070*/ 	.dword	$str$25
	.align		8
        /*0078*/ 	.dword	$str$26
	.align		8
        /*0080*/ 	.dword	$str$27
	.align		8
        /*0088*/ 	.dword	$str$28


//--------------------- .text._ZN7cutlass13device_kernelINS_4gemm6kernel13GemmUniversalIN4cute5tupleIJiiiiEEENS1_10collective13CollectiveMmaINS1_35MainloopSm100TmaUmmaWarpSpecializedILi2ELi2ELi4ENS5_IJNS4_1CILi2EEESB_NSA_ILi1EEEEEEEENS5_IJNSA_ILi256EEENSA_ILi64EEENSA_ILi128EEEEEENS_10tfloat32_tENS5_IJlSC_lEEESJ_SK_NS4_8TiledMMAINS4_8MMA_AtomIJNS4_23SM100_MMA_TF32_2x1SM_SSISJ_SJ_fLi256ELi64ELNS4_4UMMA5MajorE0ELSP_0ELNSO_7ScaleInE0ELSQ_0EEEEEENS4_6LayoutINS5_IJSC_SC_SC_EEENS5_IJNSA_ILi0EEESV_SV_EEEEENS5_IJNS4_10UnderscoreESY_SY_EEEEENS4_28SM100_TMA_2SM_LOAD_MULTICASTENS4_14ComposedLayoutINS4_7SwizzleILi3ELi4ELi3EEENS4_18smem_ptr_flag_bitsILi32EEENST_INS5_IJNSA_ILi8EEENSA_ILi32EEEEEENS5_IJS18_SC_EEEEEEEvNS4_8identityENS4_18SM100_TMA_2SM_LOADES1C_vS1D_EENS_8epilogue10collective18CollectiveEpilogueINS1G_23Sm100TmaWarpSpecializedILi4ELi2ELi16ELb1ELb0EEEJNS5_IJSH_SG_SH_EEENS5_IJNST_ISH_SC_EENST_INSA_ILi16EEESC_EEEEESJ_SK_SJ_SK_NS1G_6fusion15FusionCallbacksIS1K_NS1Q_17LinearCombinationISJ_fSJ_fLNS_15FloatRoundStyleE2EEES1L_S1P_JEEENS4_5SM1004TMEM4LOAD26SM100_TMEM_LOAD_32dp32b16xENS4_13SM90_TMA_LOADENS12_INS13_ILi2ELi4ELi3EEES16_NST_INS5_IJS17_S1N_EEENS5_IJS1N_SC_EEEEEEENS4_39AutoVectorizingCopyWithAssumedAlignmentILi128EEENS4_14SM90_TMA_STOREES25_S27_S27_EEEvvEEEEvNT_6ParamsE --------------------------
	.section	.text._ZN7cutlass13device_kernelINS_4gemm6kernel13GemmUniversalIN4cute5tupleIJiiiiEEENS1_10collective13CollectiveMmaINS1_35MainloopSm100TmaUmmaWarpSpecializedILi2ELi2ELi4ENS5_IJNS4_1CILi2EEESB_NSA_ILi1EEEEEEEENS5_IJNSA_ILi256EEENSA_ILi64EEENSA_ILi128EEEEEENS_10tfloat32_tENS5_IJlSC_lEEESJ_SK_NS4_8TiledMMAINS4_8MMA_AtomIJNS4_23SM100_MMA_TF32_2x1SM_SSISJ_SJ_fLi256ELi64ELNS4_4UMMA5MajorE0ELSP_0ELNSO_7ScaleInE0ELSQ_0EEEEEENS4_6LayoutINS5_IJSC_SC_SC_EEENS5_IJNSA_ILi0EEESV_SV_EEEEENS5_IJNS4_10UnderscoreESY_SY_EEEEENS4_28SM100_TMA_2SM_LOAD_MULTICASTENS4_14ComposedLayoutINS4_7SwizzleILi3ELi4ELi3EEENS4_18smem_ptr_flag_bitsILi32EEENST_INS5_IJNSA_ILi8EEENSA_ILi32EEEEEENS5_IJS18_SC_EEEEEEEvNS4_8identityENS4_18SM100_TMA_2SM_LOADES1C_vS1D_EENS_8epilogue10collective18CollectiveEpilogueINS1G_23Sm100TmaWarpSpecializedILi4ELi2ELi16ELb1ELb0EEEJNS5_IJSH_SG_SH_EEENS5_IJNST_ISH_SC_EENST_INSA_ILi16EEESC_EEEEESJ_SK_SJ_SK_NS1G_6fusion15FusionCallbacksIS1K_NS1Q_17LinearCombinationISJ_fSJ_fLNS_15FloatRoundStyleE2EEES1L_S1P_JEEENS4_5SM1004TMEM4LOAD26SM100_TMEM_LOAD_32dp32b16xENS4_13SM90_TMA_LOADENS12_INS13_ILi2ELi4ELi3EEES16_NST_INS5_IJS17_S1N_EEENS5_IJS1N_SC_EEEEEEENS4_39AutoVectorizingCopyWithAssumedAlignmentILi128EEENS4_14SM90_TMA_STOREES25_S27_S27_EEEvvEEEEvNT_6ParamsE,"ax",@progbits
	.align	128
.text._ZN7cutlass13device_kernelINS_4gemm6kernel13GemmUniversalIN4cute5tupleIJiiiiEEENS1_10collective13CollectiveMmaINS1_35MainloopSm100TmaUmmaWarpSpecializedILi2ELi2ELi4ENS5_IJNS4_1CILi2EEESB_NSA_ILi1EEEEEEEENS5_IJNSA_ILi256EEENSA_ILi64EEENSA_ILi128EEEEEENS_10tfloat32_tENS5_IJlSC_lEEESJ_SK_NS4_8TiledMMAINS4_8MMA_AtomIJNS4_23SM100_MMA_TF32_2x1SM_SSISJ_SJ_fLi256ELi64ELNS4_4UMMA5MajorE0ELSP_0ELNSO_7ScaleInE0ELSQ_0EEEEEENS4_6LayoutINS5_IJSC_SC_SC_EEENS5_IJNSA_ILi0EEESV_SV_EEEEENS5_IJNS4_10UnderscoreESY_SY_EEEEENS4_28SM100_TMA_2SM_LOAD_MULTICASTENS4_14ComposedLayoutINS4_7SwizzleILi3ELi4ELi3EEENS4_18smem_ptr_flag_bitsILi32EEENST_INS5_IJNSA_ILi8EEENSA_ILi32EEEEEENS5_IJS18_SC_EEEEEEEvNS4_8identityENS4_18SM100_TMA_2SM_LOADES1C_vS1D_EENS_8epilogue10collective18CollectiveEpilogueINS1G_23Sm100TmaWarpSpecializedILi4ELi2ELi16ELb1ELb0EEEJNS5_IJSH_SG_SH_EEENS5_IJNST_ISH_SC_EENST_INSA_ILi16EEESC_EEEEESJ_SK_SJ_SK_NS1G_6fusion15FusionCallbacksIS1K_NS1Q_17LinearCombinationISJ_fSJ_fLNS_15FloatRoundStyleE2EEES1L_S1P_JEEENS4_5SM1004TMEM4LOAD26SM100_TMEM_LOAD_32dp32b16xENS4_13SM90_TMA_LOADENS12_INS13_ILi2ELi4ELi3EEES16_NST_INS5_IJS17_S1N_EEENS5_IJS1N_SC_EEEEEEENS4_39AutoVectorizingCopyWithAssumedAlignmentILi128EEENS4_14SM90_TMA_STOREES25_S27_S27_EEEvvEEEEvNT_6ParamsE:
        .type           _ZN7cutlass13device_kernelINS_4gemm6kernel13GemmUniversalIN4cute5tupleIJiiiiEEENS1_10collective13CollectiveMmaINS1_35MainloopSm100TmaUmmaWarpSpecializedILi2ELi2ELi4ENS5_IJNS4_1CILi2EEESB_NSA_ILi1EEEEEEEENS5_IJNSA_ILi256EEENSA_ILi64EEENSA_ILi128EEEEEENS_10tfloat32_tENS5_IJlSC_lEEESJ_SK_NS4_8TiledMMAINS4_8MMA_AtomIJNS4_23SM100_MMA_TF32_2x1SM_SSISJ_SJ_fLi256ELi64ELNS4_4UMMA5MajorE0ELSP_0ELNSO_7ScaleInE0ELSQ_0EEEEEENS4_6LayoutINS5_IJSC_SC_SC_EEENS5_IJNSA_ILi0EEESV_SV_EEEEENS5_IJNS4_10UnderscoreESY_SY_EEEEENS4_28SM100_TMA_2SM_LOAD_MULTICASTENS4_14ComposedLayoutINS4_7SwizzleILi3ELi4ELi3EEENS4_18smem_ptr_flag_bitsILi32EEENST_INS5_IJNSA_ILi8EEENSA_ILi32EEEEEENS5_IJS18_SC_EEEEEEEvNS4_8identityENS4_18SM100_TMA_2SM_LOADES1C_vS1D_EENS_8epilogue10collective18CollectiveEpilogueINS1G_23Sm100TmaWarpSpecializedILi4ELi2ELi16ELb1ELb0EEEJNS5_IJSH_SG_SH_EEENS5_IJNST_ISH_SC_EENST_INSA_ILi16EEESC_EEEEESJ_SK_SJ_SK_NS1G_6fusion15FusionCallbacksIS1K_NS1Q_17LinearCombinationISJ_fSJ_fLNS_15FloatRoundStyleE2EEES1L_S1P_JEEENS4_5SM1004TMEM4LOAD26SM100_TMEM_LOAD_32dp32b16xENS4_13SM90_TMA_LOADENS12_INS13_ILi2ELi4ELi3EEES16_NST_INS5_IJS17_S1N_EEENS5_IJS1N_SC_EEEEEEENS4_39AutoVectorizingCopyWithAssumedAlignmentILi128EEENS4_14SM90_TMA_STOREES25_S27_S27_EEEvvEEEEvNT_6ParamsE,@function
        .size           _ZN7cutlass13device_kernelINS_4gemm6kernel13GemmUniversalIN4cute5tupleIJiiiiEEENS1_10collective13CollectiveMmaINS1_35MainloopSm100TmaUmmaWarpSpecializedILi2ELi2ELi4ENS5_IJNS4_1CILi2EEESB_NSA_ILi1EEEEEEEENS5_IJNSA_ILi256EEENSA_ILi64EEENSA_ILi128EEEEEENS_10tfloat32_tENS5_IJlSC_lEEESJ_SK_NS4_8TiledMMAINS4_8MMA_AtomIJNS4_23SM100_MMA_TF32_2x1SM_SSISJ_SJ_fLi256ELi64ELNS4_4UMMA5MajorE0ELSP_0ELNSO_7ScaleInE0ELSQ_0EEEEEENS4_6LayoutINS5_IJSC_SC_SC_EEENS5_IJNSA_ILi0EEESV_SV_EEEEENS5_IJNS4_10UnderscoreESY_SY_EEEEENS4_28SM100_TMA_2SM_LOAD_MULTICASTENS4_14ComposedLayoutINS4_7SwizzleILi3ELi4ELi3EEENS4_18smem_ptr_flag_bitsILi32EEENST_INS5_IJNSA_ILi8EEENSA_ILi32EEEEEENS5_IJS18_SC_EEEEEEEvNS4_8identityENS4_18SM100_TMA_2SM_LOADES1C_vS1D_EENS_8epilogue10collective18CollectiveEpilogueINS1G_23Sm100TmaWarpSpecializedILi4ELi2ELi16ELb1ELb0EEEJNS5_IJSH_SG_SH_EEENS5_IJNST_ISH_SC_EENST_INSA_ILi16EEESC_EEEEESJ_SK_SJ_SK_NS1G_6fusion15FusionCallbacksIS1K_NS1Q_17LinearCombinationISJ_fSJ_fLNS_15FloatRoundStyleE2EEES1L_S1P_JEEENS4_5SM1004TMEM4LOAD26SM100_TMEM_LOAD_32dp32b16xENS4_13SM90_TMA_LOADENS12_INS13_ILi2ELi4ELi3EEES16_NST_INS5_IJS17_S1N_EEENS5_IJS1N_SC_EEEEEEENS4_39AutoVectorizingCopyWithAssumedAlignmentILi128EEENS4_14SM90_TMA_STOREES25_S27_S27_EEEvvEEEEvNT_6ParamsE,(.L_x_195 - _ZN7cutlass13device_kernelINS_4gemm6kernel13GemmUniversalIN4cute5tupleIJiiiiEEENS1_10collective13CollectiveMmaINS1_35MainloopSm100TmaUmmaWarpSpecializedILi2ELi2ELi4ENS5_IJNS4_1CILi2EEESB_NSA_ILi1EEEEEEEENS5_IJNSA_ILi256EEENSA_ILi64EEENSA_ILi128EEEEEENS_10tfloat32_tENS5_IJlSC_lEEESJ_SK_NS4_8TiledMMAINS4_8MMA_AtomIJNS4_23SM100_MMA_TF32_2x1SM_SSISJ_SJ_fLi256ELi64ELNS4_4UMMA5MajorE0ELSP_0ELNSO_7ScaleInE0ELSQ_0EEEEEENS4_6LayoutINS5_IJSC_SC_SC_EEENS5_IJNSA_ILi0EEESV_SV_EEEEENS5_IJNS4_10UnderscoreESY_SY_EEEEENS4_28SM100_TMA_2SM_LOAD_MULTICASTENS4_14ComposedLayoutINS4_7SwizzleILi3ELi4ELi3EEENS4_18smem_ptr_flag_bitsILi32EEENST_INS5_IJNSA_ILi8EEENSA_ILi32EEEEEENS5_IJS18_SC_EEEEEEEvNS4_8identityENS4_18SM100_TMA_2SM_LOADES1C_vS1D_EENS_8epilogue10collective18CollectiveEpilogueINS1G_23Sm100TmaWarpSpecializedILi4ELi2ELi16ELb1ELb0EEEJNS5_IJSH_SG_SH_EEENS5_IJNST_ISH_SC_EENST_INSA_ILi16EEESC_EEEEESJ_SK_SJ_SK_NS1G_6fusion15FusionCallbacksIS1K_NS1Q_17LinearCombinationISJ_fSJ_fLNS_15FloatRoundStyleE2EEES1L_S1P_JEEENS4_5SM1004TMEM4LOAD26SM100_TMEM_LOAD_32dp32b16xENS4_13SM90_TMA_LOADENS12_INS13_ILi2ELi4ELi3EEES16_NST_INS5_IJS17_S1N_EEENS5_IJS1N_SC_EEEEEEENS4_39AutoVectorizingCopyWithAssumedAlignmentILi128EEENS4_14SM90_TMA_STOREES25_S27_S27_EEEvvEEEEvNT_6ParamsE)
        .other          _ZN7cutlass13device_kernelINS_4gemm6kernel13GemmUniversalIN4cute5tupleIJiiiiEEENS1_10collective13CollectiveMmaINS1_35MainloopSm100TmaUmmaWarpSpecializedILi2ELi2ELi4ENS5_IJNS4_1CILi2EEESB_NSA_ILi1EEEEEEEENS5_IJNSA_ILi256EEENSA_ILi64EEENSA_ILi128EEEEEENS_10tfloat32_tENS5_IJlSC_lEEESJ_SK_NS4_8TiledMMAINS4_8MMA_AtomIJNS4_23SM100_MMA_TF32_2x1SM_SSISJ_SJ_fLi256ELi64ELNS4_4UMMA5MajorE0ELSP_0ELNSO_7ScaleInE0ELSQ_0EEEEEENS4_6LayoutINS5_IJSC_SC_SC_EEENS5_IJNSA_ILi0EEESV_SV_EEEEENS5_IJNS4_10UnderscoreESY_SY_EEEEENS4_28SM100_TMA_2SM_LOAD_MULTICASTENS4_14ComposedLayoutINS4_7SwizzleILi3ELi4ELi3EEENS4_18smem_ptr_flag_bitsILi32EEENST_INS5_IJNSA_ILi8EEENSA_ILi32EEEEEENS5_IJS18_SC_EEEEEEEvNS4_8identityENS4_18SM100_TMA_2SM_LOADES1C_vS1D_EENS_8epilogue10collective18CollectiveEpilogueINS1G_23Sm100TmaWarpSpecializedILi4ELi2ELi16ELb1ELb0EEEJNS5_IJSH_SG_SH_EEENS5_IJNST_ISH_SC_EENST_INSA_ILi16EEESC_EEEEESJ_SK_SJ_SK_NS1G_6fusion15FusionCallbacksIS1K_NS1Q_17LinearCombinationISJ_fSJ_fLNS_15FloatRoundStyleE2EEES1L_S1P_JEEENS4_5SM1004TMEM4LOAD26SM100_TMEM_LOAD_32dp32b16xENS4_13SM90_TMA_LOADENS12_INS13_ILi2ELi4ELi3EEES16_NST_INS5_IJS17_S1N_EEENS5_IJS1N_SC_EEEEEEENS4_39AutoVectorizingCopyWithAssumedAlignmentILi128EEENS4_14SM90_TMA_STOREES25_S27_S27_EEEvvEEEEvNT_6ParamsE,@"STO_CUDA_ENTRY STV_DEFAULT"
_ZN7cutlass13device_kernelINS_4gemm6kernel13GemmUniversalIN4cute5tupleIJiiiiEEENS1_10collective13CollectiveMmaINS1_35MainloopSm100TmaUmmaWarpSpecializedILi2ELi2ELi4ENS5_IJNS4_1CILi2EEESB_NSA_ILi1EEEEEEEENS5_IJNSA_ILi256EEENSA_ILi64EEENSA_ILi128EEEEEENS_10tfloat32_tENS5_IJlSC_lEEESJ_SK_NS4_8TiledMMAINS4_8MMA_AtomIJNS4_23SM100_MMA_TF32_2x1SM_SSISJ_SJ_fLi256ELi64ELNS4_4UMMA5MajorE0ELSP_0ELNSO_7ScaleInE0ELSQ_0EEEEEENS4_6LayoutINS5_IJSC_SC_SC_EEENS5_IJNSA_ILi0EEESV_SV_EEEEENS5_IJNS4_10UnderscoreESY_SY_EEEEENS4_28SM100_TMA_2SM_LOAD_MULTICASTENS4_14ComposedLayoutINS4_7SwizzleILi3ELi4ELi3EEENS4_18smem_ptr_flag_bitsILi32EEENST_INS5_IJNSA_ILi8EEENSA_ILi32EEEEEENS5_IJS18_SC_EEEEEEEvNS4_8identityENS4_18SM100_TMA_2SM_LOADES1C_vS1D_EENS_8epilogue10collective18CollectiveEpilogueINS1G_23Sm100TmaWarpSpecializedILi4ELi2ELi16ELb1ELb0EEEJNS5_IJSH_SG_SH_EEENS5_IJNST_ISH_SC_EENST_INSA_ILi16EEESC_EEEEESJ_SK_SJ_SK_NS1G_6fusion15FusionCallbacksIS1K_NS1Q_17LinearCombinationISJ_fSJ_fLNS_15FloatRoundStyleE2EEES1L_S1P_JEEENS4_5SM1004TMEM4LOAD26SM100_TMEM_LOAD_32dp32b16xENS4_13SM90_TMA_LOADENS12_INS13_ILi2ELi4ELi3EEES16_NST_INS5_IJS17_S1N_EEENS5_IJS1N_SC_EEEEEEENS4_39AutoVectorizingCopyWithAssumedAlignmentILi128EEENS4_14SM90_TMA_STOREES25_S27_S27_EEEvvEEEEvNT_6ParamsE:
[----:B------:R-:W1:Y:S01]  /*0000*/  LDC R1, c[0x0][0x37c] ;  /* 0x0000df00ff017b82 */ /* 0x000e620000000800 */
[----:B------:R-:W2:Y:S01]  /*0010*/  S2R R70, SR_TID.X ;  /* 0x0000000000467919 */ /* 0x000ea20000002100 */
[----:B------:R-:W3:Y:S06]  /*0020*/  LDCU.64 UR8, c[0x0][0x890] ;  /* 0x00011200ff0877ac */ /* 0x000eec0008000a00 */
[----:B------:R-:W4:Y:S01]  /*0030*/  S2UR UR61, SR_CgaCtaId ;  /* 0x00000000003d79c3 */ /* 0x000f220000008800 */
[----:B------:R-:W-:Y:S02]  /*0040*/  PRMT R56, RZ, 0x7610, R56 ;  /* 0x00007610ff387816 */ /* 0x000fe40000000038 */
[----:B------:R-:W-:Y:S01]  /*0050*/  ELECT P1, URZ, PT ;  /* 0x0000000000ff782f */ /* 0x000fe20003820000 */
[----:B---3--:R-:W-:-:S04]  /*0060*/  UISETP.NE.U32.AND UP0, UPT, UR8, URZ, UPT ;  /* 0x000000ff0800728c */ /* 0x008fc8000bf05070 */
[----:B------:R-:W-:Y:S02]  /*0070*/  UISETP.NE.AND.EX UP0, UPT, UR9, URZ, UPT, UP0 ;  /* 0x000000ff0900728c */ /* 0x000fe4000bf05300 */
[----:B----4-:R-:W-:Y:S02]  /*0080*/  ULOP3.LUT UR5, UR61, 0x1, URZ, 0xc0, !UPT ;  /* 0x000000013d057892 */ /* 0x010fe4000f8ec0ff */
[----:B------:R-:W-:Y:S01]  /*0090*/  ULOP3.LUT UR4, UR61, 0x1, URZ, 0x3c, !UPT ;  /* 0x000000013d047892 */ /* 0x000fe2000f8e3cff */
[----:B--2---:R-:W-:-:S03]  /*00a0*/  SHF.R.U32.HI R57, RZ, 0x5, R70 ;  /* 0x00000005ff397819 */ /* 0x004fc60000011646 */
[----:B------:R-:W-:Y:S02]  /*00b0*/  IMAD.U32 R2, RZ, RZ, UR5 ;  /* 0x00000005ff027e24 */ /* 0x000fe4000f8e00ff */
[----:B------:R-:W2:Y:S02]  /*00c0*/  SHFL.IDX PT, R0, R57, RZ, 0x1f ;  /* 0x00001fff39007589 */ /* 0x000ea400000e0000 */
[----:B--2---:R-:W-:Y:S01]  /*00d0*/  R2UR UR18, R0 ;  /* 0x00000000001272ca */ /* 0x004fe200000e0000 */
[----:B------:R-:W-:Y:S01]  /*00e0*/  IMAD.U32 R0, RZ, RZ, UR4 ;  /* 0x00000004ff007e24 */ /* 0x000fe2000f8e00ff */
[----:B-1----:R-:W-:-:S13]  /*00f0*/  BRA.U UP0, `(.L_x_0) ;  /* 0x0000000100307547 */ /* 0x002fda000b800000 */
[----:B------:R-:W1:Y:S02]  /*0100*/  LDCU.64 UR4, c[0x0][0x888] ;  /* 0x00011100ff0477ac */ /* 0x000e640008000a00 */
[----:B-1----:R-:W-:-:S04]  /*0110*/  UISETP.NE.U32.AND UP0, UPT, UR4, URZ, UPT ;  /* 0x000000ff0400728c */ /* 0x002fc8000bf05070 */
[----:B------:R-:W-:-:S09]  /*0120*/  UISETP.NE.AND.EX UP0, UPT, UR5, URZ, UPT, UP0 ;  /* 0x000000ff0500728c */ /* 0x000fd2000bf05300 */
[----:B------:R-:W-:Y:S05]  /*0130*/  BRA.U !UP0, `(.L_x_1) ;  /* 0x0000000108147547 */ /* 0x000fea000b800000 */
[----:B------:R-:W1:Y:S01]  /*0140*/  LDC.64 R4, c[0x0][0x888] ;  /* 0x00022200ff047b82 */ /* 0x000e620000000a00 */
[----:B------:R-:W1:Y:S02]  /*0150*/  LDCU.64 UR4, c[0x0][0x358] ;  /* 0x00006b00ff0477ac */ /* 0x000e640008000a00 */
[----:B-1----:R1:W5:Y:S01]  /*0160*/  LDG.E R27, desc[UR4][R4.64] ;  /* 0x00000004041b7981 */ /* 0x002362000c1e1900 */
[----:B------:R-:W-:Y:S01]  /*0170*/  HFMA2 R56, -RZ, RZ, 0, 5.9604644775390625e-08 ;  /* 0x00000001ff387431 */ /* 0x000fe200000001ff */
[----:B------:R-:W-:Y:S05]  /*0180*/  BRA `(.L_x_0) ;  /* 0x00000000000c7947 */ /* 0x000fea0003800000 */
.L_x_1:
[----:B------:R-:W1:Y:S01]  /*0190*/  LDCU UR4, c[0x0][0x880] ;  /* 0x00011000ff0477ac */ /* 0x000e620008000800 */
[----:B------:R-:W-:Y:S01]  /*01a0*/  HFMA2 R56, -RZ, RZ, 0, 5.9604644775390625e-08 ;  /* 0x00000001ff387431 */ /* 0x000fe200000001ff */
[----:B-1----:R-:W-:-:S07]  /*01b0*/  MOV R27, UR4 ;  /* 0x00000004001b7c02 */ /* 0x002fce0008000f00 */
.L_x_0:
[----:B------:R-:W2:Y:S02]  /*01c0*/  LDCU.64 UR4, c[0x0][0x8b0] ;  /* 0x00011600ff0477ac */ /* 0x000ea40008000a00 */
[----:B--2---:R-:W-:-:S04]  /*01d0*/  UISETP.NE.U32.AND UP0, UPT, UR4, URZ, UPT ;  /* 0x000000ff0400728c */ /* 0x004fc8000bf05070 */
[----:B------:R-:W-:-:S09]  /*01e0*/  UISETP.NE.AND.EX UP0, UPT, UR5, URZ, UPT, UP0 ;  /* 0x000000ff0500728c */ /* 0x000fd2000bf05300 */
[----:B------:R-:W-:Y:S05]  /*01f0*/  BRA.U UP0, `(.L_x_2) ;  /* 0x0000000100287547 */ /* 0x000fea000b800000 */
[----:B------:R-:W2:Y:S02]  /*0200*/  LDCU.64 UR4, c[0x0][0x8a8] ;  /* 0x00011500ff0477ac */ /* 0x000ea40008000a00 */
[----:B--2---:R-:W-:-:S04]  /*0210*/  UISETP.NE.U32.AND UP0, UPT, UR4, URZ, UPT ;  /* 0x000000ff0400728c */ /* 0x004fc8000bf05070 */
[----:B------:R-:W-:-:S09]  /*0220*/  UISETP.NE.AND.EX UP0, UPT, UR5, URZ, UPT, UP0 ;  /* 0x000000ff0500728c */ /* 0x000fd2000bf05300 */
[----:B------:R-:W-:Y:S05]  /*0230*/  BRA.U !UP0, `(.L_x_3) ;  /* 0x0000000108107547 */ /* 0x000fea000b800000 */
[----:B------:R-:W2:Y:S01]  /*0240*/  LDC.64 R24, c[0x0][0x8a8] ;  /* 0x00022a00ff187b82 */ /* 0x000ea20000000a00 */
[----:B------:R-:W2:Y:S02]  /*0250*/  LDCU.64 UR4, c[0x0][0x358] ;  /* 0x00006b00ff0477ac */ /* 0x000ea40008000a00 */
[----:B--2---:R2:W5:Y:S01]  /*0260*/  LDG.E R24, desc[UR4][R24.64] ;  /* 0x0000000418187981 */ /* 0x004562000c1e1900 */
[----:B------:R-:W-:Y:S05]  /*0270*/  BRA `(.L_x_2) ;  /* 0x0000000000087947 */ /* 0x000fea0003800000 */
.L_x_3:
[----:B------:R-:W2:Y:S02]  /*0280*/  LDCU UR4, c[0x0][0x8a0] ;  /* 0x00011400ff0477ac */ /* 0x000ea40008000800 */
[----:B--2---:R-:W-:Y:S02]  /*0290*/  MOV R24, UR4 ;  /* 0x0000000400187c02 */ /* 0x004fe40008000f00 */
.L_x_2:
[----:B------:R-:W-:Y:S01]  /*02a0*/  IMAD.U32 R3, RZ, RZ, UR18 ;  /* 0x00000012ff037e24 */ /* 0x000fe2000f8e00ff */
[----:B------:R-:W-:Y:S04]  /*02b0*/  BSSY.RECONVERGENT B0, `(.L_x_4) ;  /* 0x000000c000007945 */ /* 0x000fe80003800200 */
[C---:B------:R-:W-:Y:S02]  /*02c0*/  ISETP.NE.OR P2, PT, R3.reuse, 0x1, !P1 ;  /* 0x000000010300780c */ /* 0x040fe40004f45670 */
[----:B------:R-:W-:-:S11]  /*02d0*/  ISETP.NE.OR P0, PT, R3, 0x3, !P1 ;  /* 0x000000030300780c */ /* 0x000fd60004f05670 */
[----:B------:R-:W-:Y:S05]  /*02e0*/  @P2 BRA `(.L_x_5) ;  /* 0x0000000000202947 */ /* 0x000fea0003800000 */
[----:B------:R-:W3:Y:S02]  /*02f0*/  LDCU.64 UR4, c[0x0][0x348] ;  /* 0x00006900ff0477ac */ /* 0x000ee40008000a00 */
[----:B---3--:R-:W-:Y:S02]  /*0300*/  UIADD3 UR6, UP1, UPT, UR4, 0x80, URZ ;  /* 0x0000008004067890 */ /* 0x008fe4000ff3e0ff */
[----:B------:R-:W-:Y:S02]  /*0310*/  UIADD3 UR4, UP0, UPT, UR4, 0x180, URZ ;  /* 0x0000018004047890 */ /* 0x000fe4000ff1e0ff */
[----:B------:R-:W-:Y:S02]  /*0320*/  UIADD3.X UR7, UPT, UPT, URZ, UR5, URZ, UP1, !UPT ;  /* 0x00000005ff077290 */ /* 0x000fe40008ffe4ff */
[----:B------:R-:W-:-:S07]  /*0330*/  UIADD3.X UR5, UPT, UPT, URZ, UR5, URZ, UP0, !UPT ;  /* 0x00000005ff057290 */ /* 0x000fce00087fe4ff */
[----:B------:R3:W-:Y:S02]  /*0340*/  UTMACCTL.PF [UR6] ;  /* 0x00000000060079b9 */ /* 0x0007e40008040000 */
[----:B------:R3:W-:Y:S02]  /*0350*/  UTMACCTL.PF [UR4] ;  /* 0x00000000040079b9 */ /* 0x0007e40008040000 */
[----:B---3--:R-:W-:Y:S01]  /*0360*/  NOP ;  /* 0x0000000000007918 */ /* 0x008fe20000000000 */
.L_x_5:
[----:B------:R-:W-:Y:S05]  /*0370*/  BSYNC.RECONVERGENT B0 ;  /* 0x0000000000007941 */ /* 0x000fea0003800200 */
.L_x_4:
[----:B------:R-:W-:Y:S04]  /*0380*/  BSSY.RECONVERGENT B0, `(.L_x_6) ;  /* 0x000000a000007945 */ /* 0x000fe80003800200 */
        /* <DEDUP_REMOVED lines=9> */
.L_x_7:
[----:B------:R-:W-:Y:S05]  /*0420*/  BSYNC.RECONVERGENT B0 ;  /* 0x0000000000007941 */ /* 0x000fea0003800200 */
.L_x_6:
[----:B------:R-:W3:Y:S01]  /*0430*/  LDCU.64 UR4, c[0x0][0x888] ;  /* 0x00011100ff0477ac */ /* 0x000ee20008000a00 */
[----:B------:R-:W-:Y:S02]  /*0440*/  UISETP.EQ.U32.AND UP1, UPT, UR8, URZ, UPT ;  /* 0x000000ff0800728c */ /* 0x000fe4000bf22070 */
[----:B------:R-:W-:Y:S02]  /*0450*/  UPLOP3.LUT UP3, UPT, UPT, UPT, UPT, 0x80, 0x8 ;  /* 0x000000000008789c */ /* 0x000fe40003f6f070 */
[----:B---3--:R-:W-:-:S04]  /*0460*/  UISETP.NE.U32.AND UP0, UPT, UR4, URZ, UPT ;  /* 0x000000ff0400728c */ /* 0x008fc8000bf05070 */
[----:B------:R-:W-:-:S04]  /*0470*/  UISETP.NE.AND.EX UP0, UPT, UR5, URZ, UPT, UP0 ;  /* 0x000000ff0500728c */ /* 0x000fc8000bf05300 */
[----:B------:R-:W-:-:S04]  /*0480*/  UISETP.EQ.OR.EX UP2, UPT, UR9, URZ, !UP0, UP1 ;  /* 0x000000ff0900728c */ /* 0x000fc8000c742710 */
[----:B------:R-:W-:-:S05]  /*0490*/  UP2UR UR63, UPR, URZ, 0x4 ;  /* 0x00000004ff3f7883 */ /* 0x000fca0008000000 */
[----:B------:R-:W-:Y:S07]  /*04a0*/  BRA.U !UP2, `(.L_x_8) ;  /* 0x000000010a207547 */ /* 0x000fee000b800000 */
[----:B------:R-:W-:Y:S01]  /*04b0*/  UISETP.NE.U32.AND UP1, UPT, UR8, URZ, UPT ;  /* 0x000000ff0800728c */ /* 0x000fe2000bf25070 */
[----:B-----5:R-:W-:Y:S01]  /*04c0*/  FSETP.NEU.AND P0, PT, R27, RZ, PT ;  /* 0x000000ff1b00720b */ /* 0x020fe20003f0d000 */
[----:B------:R-:W-:Y:S02]  /*04d0*/  USEL UR4, URZ, 0xffffffff, UP0 ;  /* 0xffffffffff047887 */ /* 0x000fe40008000000 */
[----:B------:R-:W-:-:S10]  /*04e0*/  UISETP.NE.AND.EX UP1, UPT, UR9, URZ, UPT, UP1 ;  /* 0x000000ff0900728c */ /* 0x000fd4000bf25310 */
[----:B------:R-:W-:Y:S01]  /*04f0*/  VOTEU.ANY UP0, P0 ;  /* 0x0000000000ff7886 */ /* 0x000fe20000000100 */
[----:B------:R-:W-:-:S04]  /*0500*/  @!UP1 USEL UR4, URZ, 0xffffffff, UP0 ;  /* 0xffffffffff049887 */ /* 0x000fc80008000000 */
[----:B------:R-:W-:-:S04]  /*0510*/  ULOP3.LUT UR4, UR4, 0x1, URZ, 0xc0, !UPT ;  /* 0x0000000104047892 */ /* 0x000fc8000f8ec0ff */
[----:B------:R-:W-:-:S11]  /*0520*/  UISETP.NE.U32.AND UP3, UPT, UR4, 0x1, UPT ;  /* 0x000000010400788c */ /* 0x000fd6000bf65070 */
.L_x_8:
[----:B------:R-:W3:Y:S01]  /*0530*/  SHFL.IDX PT, R3, R57, RZ, 0x1f ;  /* 0x00001fff39037589 */ /* 0x000ee200000e0000 */
[----:B------:R-:W-:Y:S01]  /*0540*/  R2UR UR4, R2 ;  /* 0x00000000020472ca */ /* 0x000fe200000e0000 */
[----:B------:R-:W-:-:S04]  /*0550*/  UISETP.NE.AND UP0, UPT, UR18, 0x2, UPT ;  /* 0x000000021200788c */ /* 0x000fc8000bf05270 */
[----:B------:R-:W-:-:S08]  /*0560*/  USEL UR45, URZ, 0x1, UP0 ;  /* 0x00000001ff2d7887 */ /* 0x000fd00008000000 */
[----:B------:R-:W-:-:S06]  /*0570*/  UISETP.EQ.AND UP1, UPT, UR4, URZ, !UP0 ;  /* 0x000000ff0400728c */ /* 0x000fcc000c722270 */
[----:B------:R-:W-:Y:S02]  /*0580*/  PLOP3.LUT P4, PT, P1, PT, UP1, 0x80, 0x8 ;  /* 0x000000000008781c */ /* 0x000fe40000f8f018 */
[----:B---3--:R-:W-:-:S13]  /*0590*/  ISETP.NE.AND P0, PT, R3, RZ, PT ;  /* 0x000000ff0300720c */ /* 0x008fda0003f05270 */
[----:B------:R-:W-:Y:S05]  /*05a0*/  @P0 BRA `(.L_x_9) ;  /* 0x0000000000440947 */ /* 0x000fea0003800000 */
[----:B------:R-:W-:Y:S01]  /*05b0*/  UMOV UR4, 0x400 ;  /* 0x0000040000047882 */ /* 0x000fe20000000000 */
[----:B------:R-:W-:Y:S01]  /*05c0*/  UMOV UR8, 0x1 ;  /* 0x0000000100087882 */ /* 0x000fe20000000000 */
[----:B------:R-:W-:Y:S01]  /*05d0*/  UMOV UR6, 0x2 ;  /* 0x0000000200067882 */ /* 0x000fe20000000000 */
[----:B------:R-:W-:Y:S02]  /*05e0*/  ULEA UR4, UR61, UR4, 0x18 ;  /* 0x000000043d047291 */ /* 0x000fe4000f8ec0ff */
[----:B------:R-:W-:-:S04]  /*05f0*/  UIADD3 UR8, UPT, UPT, -UR8, 0x100000, URZ ;  /* 0x0010000008087890 */ /* 0x000fc8000fffe1ff */
[----:B------:R-:W-:Y:S02]  /*0600*/  USHF.L.U32 UR9, UR8, 0xb, URZ ;  /* 0x0000000b08097899 */ /* 0x000fe400080006ff */
[----:B------:R-:W-:Y:S02]  /*0610*/  USHF.L.U32 UR8, UR8, 0x1, URZ ;  /* 0x0000000108087899 */ /* 0x000fe400080006ff */
[----:B------:R-:W-:-:S04]  /*0620*/  UIADD3 UR6, UPT, UPT, -UR6, 0x100000, URZ ;  /* 0x0010000006067890 */ /* 0x000fc8000fffe1ff */
[----:B------:R-:W-:Y:S02]  /*0630*/  USHF.L.U32 UR7, UR6, 0xb, URZ ;  /* 0x0000000b06077899 */ /* 0x000fe400080006ff */
[----:B------:R-:W-:Y:S01]  /*0640*/  USHF.L.U32 UR6, UR6, 0x1, URZ ;  /* 0x0000000106067899 */ /* 0x000fe200080006ff */
[----:B------:R-:W-:Y:S01]  /*0650*/  ELECT P0, URZ, PT ;  /* 0x0000000000ff782f */ /* 0x000fe20003800000 */
[----:B------:R-:W3:Y:S02]  /*0660*/  FENCE.VIEW.ASYNC.S ;  /* 0x00000000000073c6 */ /* 0x000ee40000000000 */
[----:B---3--:R3:W4:Y:S08]  /*0670*/  SYNCS.EXCH.64 URZ, [UR4], UR8 ;  /* 0x0000000804ff75b2 */ /* 0x0087300008000100 */
[----:B------:R3:W1:Y:S01]  /*0680*/  SYNCS.EXCH.64 URZ, [UR4+0x10], UR6 ;  /* 0x0000100604ff75b2 */ /* 0x0006620008000100 */
[----:B------:R3:W1:Y:S01]  /*0690*/  SYNCS.EXCH.64 URZ, [UR4+0x8], UR8 ;  /* 0x0000080804ff75b2 */ /* 0x0006620008000100 */
[----:B------:R3:W1:Y:S01]  /*06a0*/  SYNCS.EXCH.64 URZ, [UR4+0x18], UR6 ;  /* 0x0000180604ff75b2 */ /* 0x0006620008000100 */
[----:B------:R-:W-:Y:S01]  /*06b0*/  NOP ;  /* 0x0000000000007918 */ /* 0x000fe20000000000 */
.L_x_9:
[----:B------:R-:W2:Y:S01]  /*06c0*/  SHFL.IDX PT, R3, R57, RZ, 0x1f ;  /* 0x00001fff39037589 */ /* 0x000ea200000e0000 */
[----:B------:R-:W-:Y:S01]  /*06d0*/  NOP ;  /* 0x0000000000007918 */ /* 0x000fe20000000000 */
[----:B--2---:R-:W-:-:S13]  /*06e0*/  ISETP.NE.AND P0, PT, R3, 0x1, PT ;  /* 0x000000010300780c */ /* 0x004fda0003f05270 */
[----:B------:R-:W-:Y:S05]  /*06f0*/  @P0 BRA `(.L_x_10) ;  /* 0x0000000000540947 */ /* 0x000fea0003800000 */
[----:B---3--:R-:W-:Y:S01]  /*0700*/  UMOV UR4, 0x400 ;  /* 0x0000040000047882 */ /* 0x008fe20000000000 */
        /* <DEDUP_REMOVED lines=10> */
[----:B------:R-:W2:Y:S02]  /*07b0*/  FENCE.VIEW.ASYNC.S ;  /* 0x00000000000073c6 */ /* 0x000ea40000000000 */
[----:B--2---:R2:W3:Y:S08]  /*07c0*/  SYNCS.EXCH.64 URZ, [UR4+0x20], UR8 ;  /* 0x0000200804ff75b2 */ /* 0x0044f00008000100 */
[----:B------:R2:W1:Y:S01]  /*07d0*/  SYNCS.EXCH.64 URZ, [UR4+0x40], UR6 ;  /* 0x0000400604ff75b2 */ /* 0x0004620008000100 */
[----:B------:R2:W1:Y:S01]  /*07e0*/  SYNCS.EXCH.64 URZ, [UR4+0x28], UR8 ;  /* 0x0000280804ff75b2 */ /* 0x0004620008000100 */
[----:B------:R2:W1:Y:S01]  /*07f0*/  SYNCS.EXCH.64 URZ, [UR4+0x48], UR6 ;  /* 0x0000480604ff75b2 */ /* 0x0004620008000100 */
[----:B------:R2:W1:Y:S01]  /*0800*/  SYNCS.EXCH.64 URZ, [UR4+0x30], UR8 ;  /* 0x0000300804ff75b2 */ /* 0x0004620008000100 */
[----:B------:R2:W1:Y:S01]  /*0810*/  SYNCS.EXCH.64 URZ, [UR4+0x50], UR6 ;  /* 0x0000500604ff75b2 */ /* 0x0004620008000100 */
[----:B------:R2:W1:Y:S01]  /*0820*/  SYNCS.EXCH.64 URZ, [UR4+0x38], UR8 ;  /* 0x0000380804ff75b2 */ /* 0x0004620008000100 */
[----:B------:R2:W1:Y:S01]  /*0830*/  SYNCS.EXCH.64 URZ, [UR4+0x58], UR6 ;  /* 0x0000580604ff75b2 */ /* 0x0004620008000100 */
[----:B------:R-:W-:Y:S01]  /*0840*/  NOP ;  /* 0x0000000000007918 */ /* 0x000fe20000000000 */
.L_x_10:
[----:B------:R-:W4:Y:S01]  /*0850*/  SHFL.IDX PT, R3, R57, RZ, 0x1f ;  /* 0x00001fff39037589 */ /* 0x000f2200000e0000 */
[----:B------:R-:W-:Y:S01]  /*0860*/  NOP ;  /* 0x0000000000007918 */ /* 0x000fe20000000000 */
[----:B----4-:R-:W-:-:S13]  /*0870*/  ISETP.NE.AND P0, PT, R3, 0x3, PT ;  /* 0x000000030300780c */ /* 0x010fda0003f05270 */
[----:B------:R-:W-:Y:S05]  /*0880*/  @P0 BRA `(.L_x_11) ;  /* 0x00000000002c0947 */ /* 0x000fea0003800000 */
[----:B--23--:R-:W-:Y:S01]  /*0890*/  UMOV UR6, 0x400 ;  /* 0x0000040000067882 */ /* 0x00cfe20000000000 */
[----:B------:R-:W-:Y:S01]  /*08a0*/  UMOV UR4, 0x20 ;  /* 0x0000002000047882 */ /* 0x000fe20000000000 */
[----:B------:R-:W-:Y:S02]  /*08b0*/  ULEA UR6, UR61, UR6, 0x18 ;  /* 0x000000063d067291 */ /* 0x000fe4000f8ec0ff */
[----:B------:R-:W-:-:S04]  /*08c0*/  UIADD3 UR4, UPT, UPT, -UR4, 0x100000, URZ ;  /* 0x0010000004047890 */ /* 0x000fc8000fffe1ff */
[----:B------:R-:W-:Y:S02]  /*08d0*/  USHF.L.U32 UR5, UR4, 0xb, URZ ;  /* 0x0000000b04057899 */ /* 0x000fe400080006ff */
[----:B------:R-:W-:Y:S01]  /*08e0*/  USHF.L.U32 UR4, UR4, 0x1, URZ ;  /* 0x0000000104047899 */ /* 0x000fe200080006ff */
[----:B------:R-:W-:Y:S01]  /*08f0*/  ELECT P0, URZ, PT ;  /* 0x0000000000ff782f */ /* 0x000fe20003800000 */
[----:B------:R-:W2:Y:S10]  /*0900*/  FENCE.VIEW.ASYNC.S ;  /* 0x00000000000073c6 */ /* 0x000eb40000000000 */
[----:B--2---:R4:W2:Y:S01]  /*0910*/  SYNCS.EXCH.64 URZ, [UR6+0x60], UR4 ;  /* 0x0000600406ff75b2 */ /* 0x0048a20008000100 */
[----:B------:R4:W3:Y:S02]  /*0920*/  SYNCS.EXCH.64 URZ, [UR6+0x68], UR4 ;  /* 0x0000680406ff75b2 */ /* 0x0008e40008000100 */
[----:B----4-:R-:W-:Y:S01]  /*0930*/  NOP ;  /* 0x0000000000007918 */ /* 0x010fe20000000000 */
.L_x_11:
[----:B------:R-:W4:Y:S01]  /*0940*/  SHFL.IDX PT, R3, R57, RZ, 0x1f ;  /* 0x00001fff39037589 */ /* 0x000f2200000e0000 */
[----:B------:R-:W-:Y:S01]  /*0950*/  NOP ;  /* 0x0000000000007918 */ /* 0x000fe20000000000 */
[----:B----4-:R-:W-:-:S13]  /*0960*/  ISETP.NE.AND P0, PT, R3, 0x4, PT ;  /* 0x000000040300780c */ /* 0x010fda0003f05270 */
[----:B------:R-:W-:Y:S05]  /*0970*/  @P0 BRA `(.L_x_12) ;  /* 0x0000000000480947 */ /* 0x000fea0003800000 */
[----:B--23--:R-:W-:Y:S01]  /*0980*/  UMOV UR4, 0x3a0 ;  /* 0x000003a000047882 */ /* 0x00cfe20000000000 */
[----:B------:R-:W-:Y:S01]  /*0990*/  UMOV UR6, 0x400 ;  /* 0x0000040000067882 */ /* 0x000fe20000000000 */
[----:B------:R-:W-:Y:S01]  /*09a0*/  USEL UR4, UR4, 0x320, UP3 ;  /* 0x0000032004047887 */ /* 0x000fe20009800000 */
        /* <DEDUP_REMOVED lines=10> */
[----:B--2---:R4:W2:Y:S08]  /*0a50*/  SYNCS.EXCH.64 URZ, [UR6+0x70], UR8 ;  /* 0x0000700806ff75b2 */ /* 0x0048b00008000100 */
[----:B------:R4:W3:Y:S01]  /*0a60*/  SYNCS.EXCH.64 URZ, [UR6+0x80], UR4 ;  /* 0x0000800406ff75b2 */ /* 0x0008e20008000100 */
[----:B------:R4:W1:Y:S01]  /*0a70*/  SYNCS.EXCH.64 URZ, [UR6+0x78], UR8 ;  /* 0x0000780806ff75b2 */ /* 0x0008620008000100 */
[----:B------:R4:W1:Y:S02]  /*0a80*/  SYNCS.EXCH.64 URZ, [UR6+0x88], UR4 ;  /* 0x0000880406ff75b2 */ /* 0x0008640008000100 */
[----:B----4-:R-:W-:Y:S01]  /*0a90*/  NOP ;  /* 0x0000000000007918 */ /* 0x010fe20000000000 */
.L_x_12:
[----:B------:R-:W4:Y:S01]  /*0aa0*/  SHFL.IDX PT, R3, R57, RZ, 0x1f ;  /* 0x00001fff39037589 */ /* 0x000f2200000e0000 */
[----:B------:R-:W-:Y:S01]  /*0ab0*/  NOP ;  /* 0x0000000000007918 */ /* 0x000fe20000000000 */
[----:B----4-:R-:W-:-:S13]  /*0ac0*/  ISETP.NE.AND P0, PT, R3, 0x5, PT ;  /* 0x000000050300780c */ /* 0x010fda0003f05270 */
[----:B------:R-:W-:Y:S05]  /*0ad0*/  @P0 BRA `(.L_x_13) ;  /* 0x0000000000540947 */ /* 0x000fea0003800000 */
[----:B--23--:R-:W-:Y:S01]  /*0ae0*/  UMOV UR4, 0x400 ;  /* 0x0000040000047882 */ /* 0x00cfe20000000000 */
        /* <DEDUP_REMOVED lines=14> */
[----:B------:R4:W1:Y:S01]  /*0bd0*/  SYNCS.EXCH.64 URZ, [UR4+0xb8], UR8 ;  /* 0x0000b80804ff75b2 */ /* 0x0008620008000100 */
[----:B------:R4:W1:Y:S01]  /*0be0*/  SYNCS.EXCH.64 URZ, [UR4+0xa0], UR6 ;  /* 0x0000a00604ff75b2 */ /* 0x0008620008000100 */
[----:B------:R4:W1:Y:S01]  /*0bf0*/  SYNCS.EXCH.64 URZ, [UR4+0xc0], UR8 ;  /* 0x0000c00804ff75b2 */ /* 0x0008620008000100 */
[----:B------:R4:W1:Y:S01]  /*0c00*/  SYNCS.EXCH.64 URZ, [UR4+0xa8], UR6 ;  /* 0x0000a80604ff75b2 */ /* 0x0008620008000100 */
[----:B------:R4:W1:Y:S02]  /*0c10*/  SYNCS.EXCH.64 URZ, [UR4+0xc8], UR8 ;  /* 0x0000c80804ff75b2 */ /* 0x0008640008000100 */
[----:B----4-:R-:W-:Y:S01]  /*0c20*/  NOP ;  /* 0x0000000000007918 */ /* 0x010fe20000000000 */
.L_x_13:
[----:B------:R-:W4:Y:S01]  /*0c30*/  SHFL.IDX PT, R3, R57, RZ, 0x1f ;  /* 0x00001fff39037589 */ /* 0x000f2200000e0000 */
[----:B------:R-:W-:Y:S01]  /*0c40*/  ISETP.NE.OR P1, PT, RZ, UR18, !P1 ;  /* 0x00000012ff007c0c */ /* 0x000fe2000cf25670 */
        /* <DEDUP_REMOVED lines=12> */
[----:B------:R4:W3:Y:S01]  /*0d10*/  SYNCS.EXCH.64 URZ, [UR4+0xe0], UR6 ;  /* 0x0000e00604ff75b2 */ /* 0x0008e20008000100 */
[----:B------:R4:W1:Y:S01]  /*0d20*/  SYNCS.EXCH.64 URZ, [UR4+0xd8], UR6 ;  /* 0x0000d80604ff75b2 */ /* 0x0008620008000100 */
[----:B------:R4:W1:Y:S02]  /*0d30*/  SYNCS.EXCH.64 URZ, [UR4+0xe8], UR6 ;  /* 0x0000e80604ff75b2 */ /* 0x0008640008000100 */
[----:B----4-:R-:W-:Y:S01]  /*0d40*/  NOP ;  /* 0x0000000000007918 */ /* 0x010fe20000000000 */
.L_x_14:
[----:B------:R-:W-:Y:S01]  /*0d50*/  VOTEU.ALL UP0, P1 ;  /* 0x0000000000ff7886 */ /* 0x000fe20000800000 */
[----:B--23--:R-:W-:Y:S01]  /*0d60*/  UMOV UR4, 0x20 ;  /* 0x0000002000047882 */ /* 0x00cfe20000000000 */
[----:B------:R-:W2:Y:S01]  /*0d70*/  LDCU UR7, c[0x0][0x36c] ;  /* 0x00006d80ff0777ac */ /* 0x000ea20008000800 */
[----:B------:R-:W-:Y:S01]  /*0d80*/  NOP ;  /* 0x0000000000007918 */ /* 0x000fe20000000000 */
[----:B-1----:R-:W-:Y:S01]  /*0d90*/  LOP3.LUT R5, R70, 0x1f, RZ, 0xc0, !PT ;  /* 0x0000001f46057812 */ /* 0x002fe200078ec0ff */
[----:B------:R-:W-:Y:S01]  /*0da0*/  @!UP0 UMOV UR6, 0x400 ;  /* 0x0000040000068882 */ /* 0x000fe20000000000 */
[----:B------:R-:W-:-:S04]  /*0db0*/  @!UP0 UIADD3 UR4, UPT, UPT, -UR4, 0x100000, URZ ;  /* 0x0010000004048890 */ /* 0x000fc8000fffe1ff */
[----:B------:R-:W-:Y:S02]  /*0dc0*/  @!UP0 USHF.L.U32 UR5, UR4, 0xb, URZ ;  /* 0x0000000b04058899 */ /* 0x000fe400080006ff */
[----:B------:R-:W-:Y:S02]  /*0dd0*/  @!UP0 USHF.L.U32 UR4, UR4, 0x1, URZ ;  /* 0x0000000104048899 */ /* 0x000fe400080006ff */
[----:B------:R-:W-:Y:S01]  /*0de0*/  @!UP0 ULEA UR6, UR61, UR6, 0x18 ;  /* 0x000000063d068291 */ /* 0x000fe2000f8ec0ff */
[----:B------:R-:W-:Y:S01]  /*0df0*/  VOTEU.ALL UP0, P1 ;  /* 0x0000000000ff7886 */ /* 0x000fe20000800000 */
[----:B------:R-:W-:Y:S02]  /*0e00*/  UISETP.NE.AND UP4, UPT, UR18, URZ, UPT ;  /* 0x000000ff1200728c */ /* 0x000fe4000bf85270 */
[----:B--2---:R-:W-:Y:S01]  /*0e10*/  UISETP.EQ.U32.AND UP5, UPT, UR7, 0x1, UPT ;  /* 0x000000010700788c */ /* 0x004fe2000bfa2070 */
[----:B------:R-:W1:Y:S07]  /*0e20*/  FENCE.VIEW.ASYNC.S ;  /* 0x00000000000073c6 */ /* 0x000e6e0000000000 */
[----:B-1----:R1:W2:Y:S01]  /*0e30*/  @!UP0 SYNCS.EXCH.64 URZ, [UR6+0xf0], UR4 ;  /* 0x0000f00406ff85b2 */ /* 0x0022a20008000100 */
[----:B------:R-:W-:Y:S05]  /*0e40*/  BRA.U !UP5, `(.L_x_15) ;  /* 0x000000010d087547 */ /* 0x000fea000b800000 */
[----:B--2---:R-:W-:Y:S01]  /*0e50*/  UCGABAR_ARV ;  /* 0x00000000000079c7 */ /* 0x004fe20008000000 */
[----:B------:R-:W-:Y:S05]  /*0e60*/  BRA `(.L_x_16) ;  /* 0x0000000000047947 */ /* 0x000fea0003800000 */
.L_x_15:
[----:B--2---:R-:W-:Y:S01]  /*0e70*/  NOP ;  /* 0x0000000000007918 */ /* 0x004fe20000000000 */
.L_x_16:
[----:B------:R-:W2:Y:S01]  /*0e80*/  S2UR UR21, SR_CTAID.X ;  /* 0x00000000001579c3 */ /* 0x000ea20000002500 */
[----:B------:R-:W-:-:S05]  /*0e90*/  CS2R.32 R59, SR_CgaSize ;  /* 0x00000000003b7805 */ /* 0x000fca0000008a00 */
[----:B------:R-:W-:-:S05]  /*0ea0*/  IMAD R59, R59, -0xa0, RZ ;  /* 0xffffff603b3b7824 */ /* 0x000fca00078e02ff */
[----:B-1----:R-:W-:-:S14]  /*0eb0*/  R2UR UR5, R59 ;  /* 0x000000003b0572ca */ /* 0x002fdc00000e0000 */
[----:B------:R-:W1:Y:S01]  /*0ec0*/  LDCU UR5, c[0x0][UR5+0x2b0] ;  /* 0x00005600050577ac */ /* 0x000e620008000800 */
[----:B------:R-:W-:Y:S02]  /*0ed0*/  R2UR UR10, R2 ;  /* 0x00000000020a72ca */ /* 0x000fe400000e0000 */
[----:B------:R-:W-:-:S05]  /*0ee0*/  CS2R.32 R59, SR_CgaSize ;  /* 0x00000000003b7805 */ /* 0x000fca0000008a00 */
[----:B------:R-:W-:-:S05]  /*0ef0*/  IMAD R59, R59, -0xa0, RZ ;  /* 0xffffff603b3b7824 */ /* 0x000fca00078e02ff */
[----:B------:R-:W-:-:S14]  /*0f00*/  R2UR UR4, R59 ;  /* 0x000000003b0472ca */ /* 0x000fdc00000e0000 */
[----:B------:R-:W3:Y:S01]  /*0f10*/  LDCU UR4, c[0x0][UR4+0x2b4] ;  /* 0x00005680040477ac */ /* 0x000ee20008000800 */
[----:B------:R-:W4:Y:S01]  /*0f20*/  S2UR UR7, SR_CTAID.Y ;  /* 0x00000000000779c3 */ /* 0x000f220000002600 */
[----:B------:R-:W-:-:S05]  /*0f30*/  CS2R.32 R59, SR_CgaSize ;  /* 0x00000000003b7805 */ /* 0x000fca0000008a00 */
[----:B------:R-:W-:-:S05]  /*0f40*/  IMAD R59, R59, -0xa0, RZ ;  /* 0xffffff603b3b7824 */ /* 0x000fca00078e02ff */
[----:B------:R-:W-:-:S14]  /*0f50*/  R2UR UR8, R59 ;  /* 0x000000003b0872ca */ /* 0x000fdc00000e0000 */
[----:B------:R-:W3:Y:S01]  /*0f60*/  LDCU UR8, c[0x0][UR8+0x2a0] ;  /* 0x00005400080877ac */ /* 0x000ee20008000800 */
[----:B------:R-:W-:-:S05]  /*0f70*/  CS2R.32 R59, SR_CgaSize ;  /* 0x00000000003b7805 */ /* 0x000fca0000008a00 */
[----:B------:R-:W-:-:S05]  /*0f80*/  IMAD R59, R59, -0xa0, RZ ;  /* 0xffffff603b3b7824 */ /* 0x000fca00078e02ff */
[----:B------:R-:W-:-:S14]  /*0f90*/  R2UR UR9, R59 ;  /* 0x000000003b0972ca */ /* 0x000fdc00000e0000 */
[----:B------:R-:W3:Y:S01]  /*0fa0*/  LDCU UR9, c[0x0][UR9+0x2a4] ;  /* 0x00005480090977ac */ /* 0x000ee20008000800 */
[----:B------:R-:W3:Y:S01]  /*0fb0*/  S2UR UR60, SR_CTAID.Z ;  /* 0x00000000003c79c3 */ /* 0x000ee20000002700 */
[----:B------:R-:W-:Y:S01]  /*0fc0*/  UISETP.GT.U32.AND UP0, UPT, UR10, 0xffff, UPT ;  /* 0x0000ffff0a00788c */ /* 0x000fe2000bf04070 */
[----:B------:R-:W3:Y:S01]  /*0fd0*/  LDCU UR19, c[0x0][0xb24] ;  /* 0x00016480ff1377ac */ /* 0x000ee20008000800 */
[----:B------:R-:W-:Y:S01]  /*0fe0*/  USHF.L.U32 UR31, UR61, 0xa, URZ ;  /* 0x0000000a3d1f7899 */ /* 0x000fe200080006ff */
[----:B--2---:R-:W-:Y:S01]  /*0ff0*/  I2FP.F32.U32 R4, UR21 ;  /* 0x0000001500047c45 */ /* 0x004fe20008201000 */
[----:B------:R-:W-:Y:S01]  /*1000*/  UMOV UR28, 0x5 ;  /* 0x00000005001c7882 */ /* 0x000fe20000000000 */
[----:B------:R-:W2:Y:S03]  /*1010*/  LDCU UR39, c[0x0][0xb24] ;  /* 0x00016480ff2777ac */ /* 0x000ea60008000800 */
[----:B-1----:R-:W-:Y:S01]  /*1020*/  FMUL R4, R4, UR5 ;  /* 0x0000000504047c20 */ /* 0x002fe20008400000 */
[----:B------:R-:W-:Y:S01]  /*1030*/  USEL UR5, UR10, 0xffff, !UP0 ;  /* 0x0000ffff0a057887 */ /* 0x000fe2000c000000 */
[----:B----4-:R-:W-:Y:S01]  /*1040*/  I2FP.F32.U32 R3, UR7 ;  /* 0x0000000700037c45 */ /* 0x010fe20008201000 */
[----:B------:R-:W1:Y:S03]  /*1050*/  LDCU UR23, c[0x0][0xb30] ;  /* 0x00016600ff1777ac */ /* 0x000e660008000800 */
[----:B------:R-:W4:Y:S01]  /*1060*/  F2I.U32.TRUNC.NTZ R4, R4 ;  /* 0x0000000400047305 */ /* 0x000f22000020f000 */
[----:B---3--:R-:W-:Y:S01]  /*1070*/  FMUL R3, R3, UR4 ;  /* 0x0000000403037c20 */ /* 0x008fe20008400000 */
[----:B------:R-:W-:-:S02]  /*1080*/  ULOP3.LUT UR30, UR5, 0xffff, URZ, 0xc0, !UPT ;  /* 0x0000ffff051e7892 */ /* 0x000fc4000f8ec0ff */
[----:B------:R-:W-:Y:S01]  /*1090*/  UISETP.GE.AND UP2, UPT, UR19, 0x1, UPT ;  /* 0x000000011300788c */ /* 0x000fe2000bf46270 */
[----:B------:R-:W-:-:S03]  /*10a0*/  UMOV UR20, UR7 ;  /* 0x0000000700147c82 */ /* 0x000fc60008000000 */
[----:B------:R-:W3:Y:S01]  /*10b0*/  F2I.U32.TRUNC.NTZ R3, R3 ;  /* 0x0000000300037305 */ /* 0x000ee2000020f000 */
[----:B------:R-:W-:Y:S01]  /*10c0*/  UMOV UR16, UR21 ;  /* 0x0000001500107c82 */ /* 0x000fe20008000000 */
[----:B----4-:R-:W-:Y:S02]  /*10d0*/  R2UR UR4, R4 ;  /* 0x00000000040472ca */ /* 0x010fe400000e0000 */
[----:B------:R-:W-:Y:S02]  /*10e0*/  PRMT R4, RZ, 0x7610, R4 ;  /* 0x00007610ff047816 */ /* 0x000fe40000000004 */
[----:B---3--:R-:W-:Y:S02]  /*10f0*/  R2UR UR6, R3 ;  /* 0x00000000030672ca */ /* 0x008fe400000e0000 */
[----:B------:R-:W-:-:S07]  /*1100*/  PRMT R3, RZ, 0x7610, R3 ;  /* 0x00007610ff037816 */ /* 0x000fce0000000003 */
[----:B------:R-:W-:-:S04]  /*1110*/  UIADD3 UR5, UPT, UPT, -UR4, URZ, URZ ;  /* 0x000000ff04057290 */ /* 0x000fc8000fffe1ff */
[----:B------:R-:W-:Y:S02]  /*1120*/  UIMAD UR5, UR8, UR5, UR21 ;  /* 0x00000005080572a4 */ /* 0x000fe4000f8e0215 */
[----:B------:R-:W-:-:S04]  /*1130*/  UIADD3 UR4, UPT, UPT, -UR6, URZ, URZ ;  /* 0x000000ff06047290 */ /* 0x000fc8000fffe1ff */
[----:B------:R-:W-:Y:S01]  /*1140*/  IMAD.U32 R59, RZ, RZ, UR5 ;  /* 0x00000005ff3b7e24 */ /* 0x000fe2000f8e00ff */
[----:B------:R-:W-:-:S06]  /*1150*/  UIMAD UR4, UR9, UR4, UR7 ;  /* 0x00000004090472a4 */ /* 0x000fcc000f8e0207 */
[----:B------:R-:W-:Y:S01]  /*1160*/  IMAD.U32 R58, RZ, RZ, UR4 ;  /* 0x00000004ff3a7e24 */ /* 0x000fe2000f8e00ff */
[----:B-12---:R-:W-:Y:S06]  /*1170*/  BRA.U UP4, `(.L_x_17) ;  /* 0x0000000104447547 */ /* 0x006fec000b800000 */
[----:B------:R-:W-:Y:S02]  /*1180*/  R2UR UR4, R59 ;  /* 0x000000003b0472ca */ /* 0x000fe400000e0000 */
[----:B------:R-:W-:-:S11]  /*1190*/  R2UR UR8, R58 ;  /* 0x000000003a0872ca */ /* 0x000fd600000e0000 */
[----:B------:R-:W-:Y:S02]  /*11a0*/  UISETP.GT.U32.AND UP0, UPT, UR4, 0x1, UPT ;  /* 0x000000010400788c */ /* 0x000fe4000bf04070 */
[----:B------:R-:W-:Y:S02]  /*11b0*/  ULOP3.LUT UR4, UR4, 0xfffffffe, URZ, 0xc0, !UPT ;  /* 0xfffffffe04047892 */ /* 0x000fe4000f8ec0ff */
[----:B------:R-:W-:Y:S02]  /*11c0*/  UISETP.NE.AND UP1, UPT, UR8, URZ, UP0 ;  /* 0x000000ff0800728c */ /* 0x000fe40008725270 */
[----:B------:R-:W-:Y:S02]  /*11d0*/  UISETP.NE.AND UP0, UPT, UR8, 0x1, UP0 ;  /* 0x000000010800788c */ /* 0x000fe40008705270 */
[----:B------:R-:W-:Y:S02]  /*11e0*/  USEL UR7, URZ, 0x1, UP1 ;  /* 0x00000001ff077887 */ /* 0x000fe40008800000 */
[----:B------:R-:W-:-:S02]  /*11f0*/  USEL UR6, URZ, 0x4, UP0 ;  /* 0x00000004ff067887 */ /* 0x000fc40008000000 */
[----:B------:R-:W-:Y:S02]  /*1200*/  USEL UR5, URZ, 0x2, UP1 ;  /* 0x00000002ff057887 */ /* 0x000fe40008800000 */
[----:B------:R-:W-:Y:S02]  /*1210*/  ULEA UR4, UR8, UR4, 0x1 ;  /* 0x0000000408047291 */ /* 0x000fe4000f8e08ff */
[----:B------:R-:W-:Y:S02]  /*1220*/  USEL UR8, URZ, 0x8, UP0 ;  /* 0x00000008ff087887 */ /* 0x000fe40008000000 */
[----:B------:R-:W-:-:S03]  /*1230*/  UIADD3 UR5, UPT, UPT, UR5, UR6, UR7 ;  /* 0x0000000605057290 */ /* 0x000fc6000fffe007 */
[----:B------:R-:W-:Y:S01]  /*1240*/  UMOV UR6, 0x3 ;  /* 0x0000000300067882 */ /* 0x000fe20000000000 */
[----:B------:R-:W-:Y:S02]  /*1250*/  UIADD3 UR5, UPT, UPT, UR5, UR8, URZ ;  /* 0x0000000805057290 */ /* 0x000fe4000fffe0ff */
[----:B------:R-:W-:-:S04]  /*1260*/  USHF.L.U32 UR4, UR6, UR4, URZ ;  /* 0x0000000406047299 */ /* 0x000fc800080006ff */
[----:B------:R-:W-:Y:S02]  /*1270*/  IMAD.U32 R4, RZ, RZ, UR5 ;  /* 0x00000005ff047e24 */ /* 0x000fe4000f8e00ff */
[----:B------:R-:W-:Y:S02]  /*1280*/  IMAD.U32 R3, RZ, RZ, UR4 ;  /* 0x00000004ff037e24 */ /* 0x000fe4000f8e00ff */
.L_x_17:
[----:B------:R-:W-:Y:S05]  /*1290*/  BRA.U !UP2, `(.L_x_18) ;  /* 0x000000010ad47547 */ /* 0x000fea000b800000 */
[----:B------:R-:W1:Y:S01]  /*12a0*/  LDCU.128 UR24, c[0x0][0xb10] ;  /* 0x00016200ff1877ac */ /* 0x000e620008000c00 */
[----:B------:R-:W2:Y:S01]  /*12b0*/  LDCU UR6, c[0x0][0x370] ;  /* 0x00006e00ff0677ac */ /* 0x000ea20008000800 */
[----:B------:R-:W3:Y:S01]  /*12c0*/  LDCU UR5, c[0x0][0x374] ;  /* 0x00006e80ff0577ac */ /* 0x000ee20008000800 */
[----:B------:R-:W4:Y:S01]  /*12d0*/  LDCU UR22, c[0x0][0xb0c] ;  /* 0x00016180ff1677ac */ /* 0x000f220008000800 */
[----:B------:R-:W4:Y:S01]  /*12e0*/  LDCU UR4, c[0x0][0xb20] ;  /* 0x00016400ff0477ac */ /* 0x000f220008000800 */
[----:B------:R-:W4:Y:S01]  /*12f0*/  LDCU.64 UR8, c[0x0][0xb28] ;  /* 0x00016500ff0877ac */ /* 0x000f220008000a00 */
[----:B-1----:R-:W-:Y:S02]  /*1300*/  UISETP.NE.AND UP0, UPT, UR26, 0x1, UPT ;  /* 0x000000011a00788c */ /* 0x002fe4000bf05270 */
[----:B---3--:R-:W-:Y:S02]  /*1310*/  UIMAD.WIDE.U32 UR10, UR5, UR27, URZ ;  /* 0x0000001b050a72a5 */ /* 0x008fe4000f8e00ff */
[----:B--2---:R-:W-:-:S02]  /*1320*/  UIMAD.WIDE.U32 UR12, UR6, UR24, URZ ;  /* 0x00000018060c72a5 */ /* 0x004fc4000f8e00ff */
[----:B----4-:R-:W-:Y:S02]  /*1330*/  UISETP.NE.AND UP1, UPT, UR22, 0x1, UPT ;  /* 0x000000011600788c */ /* 0x010fe4000bf25270 */
[----:B------:R-:W-:Y:S01]  /*1340*/  UISETP.NE.AND UP2, UPT, UR19, 0x1, UPT ;  /* 0x000000011300788c */ /* 0x000fe2000bf45270 */
[----:B------:R-:W-:Y:S02]  /*1350*/  UMOV UR10, UR11 ;  /* 0x0000000b000a7c82 */ /* 0x000fe40008000000 */
[----:B------:R-:W-:Y:S01]  /*1360*/  UMOV UR12, UR13 ;  /* 0x0000000d000c7c82 */ /* 0x000fe20008000000 */
[----:B------:R-:W-:Y:S02]  /*1370*/  @UP0 USHF.R.U32.HI UR5, URZ, UR4, UR10 ;  /* 0x00000004ff050299 */ /* 0x000fe4000801160a */
[----:B------:R-:W-:Y:S02]  /*1380*/  UIMAD.WIDE.U32 UR16, UR20, UR27, URZ ;  /* 0x0000001b141072a5 */ /* 0x000fe4000f8e00ff */
[----:B------:R-:W-:-:S02]  /*1390*/  UIMAD.WIDE.U32 UR10, UR5, UR8, URZ ;  /* 0x00000008050a72a5 */ /* 0x000fc4000f8e00ff */
[----:B------:R-:W-:Y:S02]  /*13a0*/  @UP1 USHF.R.U32.HI UR6, URZ, UR25, UR12 ;  /* 0x00000019ff061299 */ /* 0x000fe4000801160c */
[----:B------:R-:W-:Y:S02]  /*13b0*/  UIMAD.WIDE.U32 UR14, UR21, UR24, URZ ;  /* 0x00000018150e72a5 */ /* 0x000fe4000f8e00ff */
[----:B------:R-:W-:Y:S01]  /*13c0*/  UIMAD.WIDE.U32 UR12, UR6, UR8, URZ ;  /* 0x00000008060c72a5 */ /* 0x000fe2000f8e00ff */
[----:B------:R-:W-:Y:S01]  /*13d0*/  UMOV UR16, UR17 ;  /* 0x0000001100107c82 */ /* 0x000fe20008000000 */
[----:B------:R-:W-:Y:S01]  /*13e0*/  UMOV UR10, UR11 ;  /* 0x0000000b000a7c82 */ /* 0x000fe20008000000 */
[----:B------:R-:W-:Y:S02]  /*13f0*/  USHF.R.U32.HI UR16, URZ, UR4, UR16 ;  /* 0x00000004ff107299 */ /* 0x000fe40008011610 */
[----:B------:R-:W-:Y:S02]  /*1400*/  @UP2 USHF.R.U32.HI UR5, URZ, UR9, UR10 ;  /* 0x00000009ff052299 */ /* 0x000fe4000801160a */
[----:B------:R-:W-:Y:S01]  /*1410*/  UMOV UR7, UR13 ;  /* 0x0000000d00077c82 */ /* 0x000fe20008000000 */
[----:B------:R-:W-:Y:S01]  /*1420*/  UMOV UR14, UR15 ;  /* 0x0000000f000e7c82 */ /* 0x000fe20008000000 */
[----:B------:R-:W-:-:S02]  /*1430*/  @UP2 USHF.R.U32.HI UR6, URZ, UR9, UR7 ;  /* 0x00000009ff062299 */ /* 0x000fc40008011607 */
[----:B------:R-:W-:Y:S02]  /*1440*/  USHF.R.U32.HI UR14, URZ, UR25, UR14 ;  /* 0x00000019ff0e7299 */ /* 0x000fe4000801160e */
[----:B------:R-:W-:Y:S02]  /*1450*/  USEL UR4, UR20, UR16, !UP0 ;  /* 0x0000001014047287 */ /* 0x000fe4000c000000 */
[----:B------:R-:W-:Y:S02]  /*1460*/  UIMAD UR7, UR5, UR19, URZ ;  /* 0x00000013050772a4 */ /* 0x000fe4000f8e02ff */
[----:B------:R-:W-:Y:S02]  /*1470*/  USEL UR5, UR21, UR14, !UP1 ;  /* 0x0000000e15057287 */ /* 0x000fe4000c800000 */
[----:B------:R-:W-:Y:S02]  /*1480*/  UIMAD UR12, UR6, UR19, URZ ;  /* 0x00000013060c72a4 */ /* 0x000fe4000f8e02ff */
[----:B------:R-:W-:-:S02]  /*1490*/  UISETP.GE.AND UP0, UPT, UR4, UR7, UPT ;  /* 0x000000070400728c */ /* 0x000fc4000bf06270 */
[----:B------:R-:W-:Y:S02]  /*14a0*/  UIMAD.WIDE.U32 UR10, UR4, UR8, URZ ;  /* 0x00000008040a72a5 */ /* 0x000fe4000f8e00ff */
[----:B------:R-:W-:Y:S02]  /*14b0*/  UISETP.GE.OR UP0, UPT, UR5, UR12, UP0 ;  /* 0x0000000c0500728c */ /* 0x000fe40008706670 */
[----:B------:R-:W-:Y:S02]  /*14c0*/  UIMAD.WIDE.U32 UR12, UR5, UR8, URZ ;  /* 0x00000008050c72a5 */ /* 0x000fe4000f8e00ff */
[----:B------:R-:W-:Y:S01]  /*14d0*/  UIADD3 UR10, UPT, UPT, -UR4, URZ, URZ ;  /* 0x000000ff040a7290 */ /* 0x000fe2000fffe1ff */
[----:B------:R-:W-:Y:S01]  /*14e0*/  UMOV UR8, UR11 ;  /* 0x0000000b00087c82 */ /* 0x000fe20008000000 */
[----:B------:R-:W-:Y:S02]  /*14f0*/  UIADD3 UR16, UPT, UPT, -UR5, URZ, URZ ;  /* 0x000000ff05107290 */ /* 0x000fe4000fffe1ff */
[----:B------:R-:W-:-:S03]  /*1500*/  USHF.R.U32.HI UR8, URZ, UR9, UR8 ;  /* 0x00000009ff087299 */ /* 0x000fc60008011608 */
[----:B------:R-:W-:Y:S01]  /*1510*/  @!UP0 UMOV UR7, UR13 ;  /* 0x0000000d00078c82 */ /* 0x000fe20008000000 */
[----:B------:R-:W-:Y:S02]  /*1520*/  UIMAD UR20, UR26, UR10, UR20 ;  /* 0x0000000a1a1472a4 */ /* 0x000fe4000f8e0214 */
[----:B------:R-:W-:Y:S02]  /*1530*/  USEL UR8, UR4, UR8, !UP2 ;  /* 0x0000000804087287 */ /* 0x000fe4000d000000 */
[----:B------:R-:W-:Y:S02]  /*1540*/  @!UP0 USHF.R.U32.HI UR7, URZ, UR9, UR7 ;  /* 0x00000009ff078299 */ /* 0x000fe40008011607 */
[----:B------:R-:W-:Y:S02]  /*1550*/  UIADD3 UR9, UPT, UPT, -UR8, URZ, URZ ;  /* 0x000000ff08097290 */ /* 0x000fe4000fffe1ff */
[----:B------:R-:W-:Y:S02]  /*1560*/  @!UP0 USEL UR7, UR5, UR7, !UP2 ;  /* 0x0000000705078287 */ /* 0x000fe4000d000000 */
[----:B------:R-:W-:-:S02]  /*1570*/  UIMAD UR9, UR19, UR9, UR4 ;  /* 0x00000009130972a4 */ /* 0x000fc4000f8e0204 */
[----:B------:R-:W-:Y:S02]  /*1580*/  @!UP0 UIADD3 UR8, UPT, UPT, UR8, -UR7, URZ ;  /* 0x8000000708088290 */ /* 0x000fe4000fffe0ff */
[----:B------:R-:W-:Y:S02]  /*1590*/  @!UP0 UIMAD UR6, UR9, UR6, UR7 ;  /* 0x00000006090682a4 */ /* 0x000fe4000f8e0207 */
[----:B------:R-:W-:Y:S02]  /*15a0*/  @!UP0 UIMAD UR4, UR8, UR19, UR5 ;  /* 0x00000013080482a4 */ /* 0x000fe4000f8e0205 */
[----:B------:R-:W-:Y:S02]  /*15b0*/  UIMAD UR16, UR22, UR16, UR21 ;  /* 0x00000010161072a4 */ /* 0x000fe4000f8e0215 */
[----:B------:R-:W-:Y:S01]  /*15c0*/  UIMAD UR20, UR4, UR26, UR20 ;  /* 0x0000001a041472a4 */ /* 0x000fe2000f8e0214 */
[----:B------:R-:W-:Y:S02]  /*15d0*/  @!UP0 UMOV UR5, UR6 ;  /* 0x0000000600058c82 */ /* 0x000fe40008000000 */
[----:B------:R-:W-:-:S12]  /*15e0*/  UIMAD UR16, UR5, UR22, UR16 ;  /* 0x00000016051072a4 */ /* 0x000fd8000f8e0210 */
.L_x_18:
[----:B------:R-:W-:Y:S02]  /*15f0*/  UISETP.NE.AND UP1, UPT, UR23, 0x1, UPT ;  /* 0x000000011700788c */ /* 0x000fe4000bf25270 */
[----:B------:R-:W-:Y:S02]  /*1600*/  UISETP.NE.AND UP0, UPT, UR18, 0x2, UPT ;  /* 0x000000021200788c */ /* 0x000fe4000bf05270 */
[----:B------:R-:W-:Y:S02]  /*1610*/  ULOP3.LUT UR31, UR31, 0x800, URZ, 0xc0, !UPT ;  /* 0x000008001f1f7892 */ /* 0x000fe4000f8ec0ff */
[----:B------:R-:W-:-:S03]  /*1620*/  USHF.L.U32 UR30, UR28, UR30, URZ ;  /* 0x0000001e1c1e7299 */ /* 0x000fc600080006ff */
[----:B------:R-:W-:Y:S09]  /*1630*/  BRA.U UP1, `(.L_x_19) ;  /* 0x0000000101447547 */ /* 0x000ff2000b800000 */
[----:B------:R-:W1:Y:S01]  /*1640*/  LDCU.128 UR8, c[0x0][0xb10] ;  /* 0x00016200ff0877ac */ /* 0x000e620008000c00 */
[----:B------:R-:W2:Y:S01]  /*1650*/  LDCU UR12, c[0x0][0xb0c] ;  /* 0x00016180ff0c77ac */ /* 0x000ea20008000800 */
[----:B------:R-:W3:Y:S01]  /*1660*/  LDCU UR13, c[0x0][0xb20] ;  /* 0x00016400ff0d77ac */ /* 0x000ee20008000800 */
[----:B-1----:R-:W-:Y:S02]  /*1670*/  UIMAD.WIDE.U32 UR6, UR16, UR8, URZ ;  /* 0x00000008100672a5 */ /* 0x002fe4000f8e00ff */
[----:B------:R-:W-:Y:S02]  /*1680*/  UIMAD.WIDE.U32 UR4, UR20, UR11, URZ ;  /* 0x0000000b140472a5 */ /* 0x000fe4000f8e00ff */
[----:B--2---:R-:W-:Y:S02]  /*1690*/  UISETP.NE.AND UP2, UPT, UR12, 0x1, UPT ;  /* 0x000000010c00788c */ /* 0x004fe4000bf45270 */
[----:B------:R-:W-:Y:S01]  /*16a0*/  UISETP.NE.AND UP1, UPT, UR10, 0x1, UPT ;  /* 0x000000010a00788c */ /* 0x000fe2000bf25270 */
[----:B------:R-:W-:-:S02]  /*16b0*/  UMOV UR6, UR7 ;  /* 0x0000000700067c82 */ /* 0x000fc40008000000 */
[----:B------:R-:W-:Y:S01]  /*16c0*/  UMOV UR4, UR5 ;  /* 0x0000000500047c82 */ /* 0x000fe20008000000 */
[----:B------:R-:W-:Y:S02]  /*16d0*/  USHF.R.U32.HI UR6, URZ, UR9, UR6 ;  /* 0x00000009ff067299 */ /* 0x000fe40008011606 */
[----:B---3--:R-:W-:Y:S02]  /*16e0*/  USHF.R.U32.HI UR4, URZ, UR13, UR4 ;  /* 0x0000000dff047299 */ /* 0x008fe40008011604 */
[----:B------:R-:W-:Y:S02]  /*16f0*/  USEL UR5, UR16, UR6, !UP2 ;  /* 0x0000000610057287 */ /* 0x000fe4000d000000 */
[----:B------:R-:W-:-:S04]  /*1700*/  USEL UR4, UR20, UR4, !UP1 ;  /* 0x0000000414047287 */ /* 0x000fc8000c800000 */
[----:B------:R-:W-:Y:S02]  /*1710*/  UIADD3 UR6, UPT, UPT, -UR4, UR5, URZ ;  /* 0x0000000504067290 */ /* 0x000fe4000fffe1ff */
[----:B------:R-:W-:Y:S02]  /*1720*/  UIADD3 UR4, UPT, UPT, UR4, -UR5, URZ ;  /* 0x8000000504047290 */ /* 0x000fe4000fffe0ff */
[----:B------:R-:W-:Y:S02]  /*1730*/  UIMAD UR20, UR6, UR10, UR20 ;  /* 0x0000000a061472a4 */ /* 0x000fe4000f8e0214 */
[----:B------:R-:W-:-:S12]  /*1740*/  UIMAD UR16, UR4, UR12, UR16 ;  /* 0x0000000c041072a4 */ /* 0x000fd8000f8e0210 */
.L_x_19:
[----:B------:R-:W-:Y:S05]  /*1750*/  BRA.U !UP5, `(.L_x_20) ;  /* 0x000000010d0c7547 */ /* 0x000fea000b800000 */
[----:B------:R-:W-:Y:S01]  /*1760*/  UCGABAR_WAIT ;  /* 0x0000000000007dc7 */ /* 0x000fe20008000000 */
[----:B------:R-:W-:Y:S01]  /*1770*/  CCTL.IVALL ;  /* 0x00000000ff00798f */ /* 0x000fe20002000000 */
[----:B------:R-:W-:Y:S05]  /*1780*/  BRA `(.L_x_21) ;  /* 0x0000000000047947 */ /* 0x000fea0003800000 */
.L_x_20:
[----:B------:R-:W-:Y:S06]  /*1790*/  BAR.SYNC.DEFER_BLOCKING 0x0 ;  /* 0x0000000000007b1d */ /* 0x000fec0000010000 */
.L_x_21:
[----:B------:R-:W-:Y:S05]  /*17a0*/  BRA.U UP0, `(.L_x_22) ;  /* 0x0000001500e07547 */ /* 0x000fea000b800000 */
[----:B------:R-:W1:Y:S01]  /*17b0*/  LDCU UR6, c[0x0][0x38c] ;  /* 0x00007180ff0677ac */ /* 0x000e620008000800 */
[----:B------:R-:W-:Y:S01]  /*17c0*/  PLOP3.LUT P2, PT, PT, PT, UP3, 0x80, 0x8 ;  /* 0x000000000008781c */ /* 0x000fe20003f4f038 */
[----:B------:R-:W-:Y:S01]  /*17d0*/  IMAD.MOV.U32 R12, RZ, RZ, 0x1 ;  /* 0x00000001ff0c7424 */ /* 0x000fe200078e00ff */
[----:B------:R-:W-:Y:S01]  /*17e0*/  ISETP.NE.AND P3, PT, R5, RZ, P4 ;  /* 0x000000ff0500720c */ /* 0x000fe20002765270 */
[----:B------:R-:W-:Y:S01]  /*17f0*/  USHF.L.U32 UR7, UR21, 0x7, URZ ;  /* 0x0000000715077899 */ /* 0x000fe200080006ff */
[----:B------:R-:W-:Y:S01]  /*1800*/  PLOP3.LUT P2, PT, P2, PT, PT, 0x8, 0x80 ;  /* 0x000000000080781c */ /* 0x000fe2000174e170 */
[----:B------:R-:W-:Y:S01]  /*1810*/  USHF.L.U32 UR69, UR21, 0x5, URZ ;  /* 0x0000000515457899 */ /* 0x000fe200080006ff */
[----:B------:R-:W-:Y:S01]  /*1820*/  CS2R R10, SRZ ;  /* 0x00000000000a7805 */ /* 0x000fe2000001ff00 */
[----:B------:R-:W-:Y:S01]  /*1830*/  UISETP.NE.AND UP1, UPT, UR18, URZ, UPT ;  /* 0x000000ff1200728c */ /* 0x000fe2000bf25270 */
[----:B------:R-:W-:Y:S01]  /*1840*/  IMAD.MOV.U32 R9, RZ, RZ, RZ ;  /* 0x000000ffff097224 */ /* 0x000fe200078e00ff */
[----:B------:R-:W2:Y:S01]  /*1850*/  LDCU UR63, c[0x0][0x370] ;  /* 0x00006e00ff3f77ac */ /* 0x000ea20008000800 */
[----:B------:R-:W-:Y:S01]  /*1860*/  IMAD.MOV.U32 R8, RZ, RZ, 0x1 ;  /* 0x00000001ff087424 */ /* 0x000fe200078e00ff */
[----:B------:R-:W3:Y:S01]  /*1870*/  LDCU.64 UR54, c[0x0][0x348] ;  /* 0x00006900ff3677ac */ /* 0x000ee20008000a00 */
[----:B-1----:R-:W-:-:S02]  /*1880*/  UIADD3 UR5, UPT, UPT, UR6, 0x7f, URZ ;  /* 0x0000007f06057890 */ /* 0x002fc4000fffe0ff */
[----:B------:R-:W-:Y:S02]  /*1890*/  UIADD3 UR70, UPT, UPT, UR6, 0xfe, URZ ;  /* 0x000000fe06467890 */ /* 0x000fe4000fffe0ff */
[----:B------:R-:W-:Y:S01]  /*18a0*/  USHF.R.S32.HI UR4, URZ, 0x1f, UR5 ;  /* 0x0000001fff047899 */ /* 0x000fe20008011405 */
[----:B------:R-:W1:Y:S03]  /*18b0*/  LDCU UR62, c[0x0][0x374] ;  /* 0x00006e80ff3e77ac */ /* 0x000e660008000800 */
[----:B------:R-:W-:Y:S02]  /*18c0*/  ULEA.HI UR4, UR4, UR5, URZ, 0x7 ;  /* 0x0000000504047291 */ /* 0x000fe4000f8f38ff */
[----:B------:R-:W-:Y:S02]  /*18d0*/  UIADD3 UR5, UPT, UPT, UR6, -0x1, URZ ;  /* 0xffffffff06057890 */ /* 0x000fe4000fffe0ff */
[----:B------:R-:W-:-:S02]  /*18e0*/  USHF.R.S32.HI UR65, URZ, 0x7, UR4 ;  /* 0x00000007ff417899 */ /* 0x000fc40008011404 */
[----:B------:R-:W-:Y:S02]  /*18f0*/  UISETP.GE.U32.AND UP2, UPT, UR5, -0xff, UPT ;  /* 0xffffff010500788c */ /* 0x000fe4000bf46070 */
[----:B------:R-:W-:Y:S02]  /*1900*/  UISETP.LT.U32.AND UP0, UPT, UR65, 0x2, UPT ;  /* 0x000000024100788c */ /* 0x000fe4000bf01070 */
[----:B------:R-:W-:Y:S02]  /*1910*/  ULOP3.LUT UR5, UR7, 0x80, URZ, 0xc0, !UPT ;  /* 0x0000008007057892 */ /* 0x000fe4000f8ec0ff */
[----:B------:R-:W-:Y:S02]  /*1920*/  USEL UR64, UR65, 0x2, UP0 ;  /* 0x0000000241407887 */ /* 0x000fe40008000000 */
[----:B------:R-:W-:Y:S02]  /*1930*/  ULOP3.LUT UR69, UR69, 0x20, URZ, 0xc0, !UPT ;  /* 0x0000002045457892 */ /* 0x000fe4000f8ec0ff */
[----:B------:R-:W-:-:S02]  /*1940*/  UIADD3 UR4, UPT, UPT, UR64, -0x1, URZ ;  /* 0xffffffff40047890 */ /* 0x000fc4000fffe0ff */
[----:B------:R-:W-:Y:S02]  /*1950*/  @UP2 UIADD3 UR4, UPT, UPT, UR64, URZ, URZ ;  /* 0x000000ff40042290 */ /* 0x000fe4000fffe0ff */
[----:B------:R-:W-:Y:S02]  /*1960*/  USEL UR37, UR45, 0x2, UP1 ;  /* 0x000000022d257887 */ /* 0x000fe40008800000 */
[----:B------:R-:W-:Y:S02]  /*1970*/  ULEA.HI UR67, UR31, UR5, URZ, 0x1b ;  /* 0x000000051f437291 */ /* 0x000fe4000f8fd8ff */
[----:B------:R-:W-:Y:S02]  /*1980*/  UIADD3 UR68, UPT, UPT, UR65, -UR64, URZ ;  /* 0x8000004041447290 */ /* 0x000fe4000fffe0ff */
[----:B------:R-:W-:Y:S02]  /*1990*/  UIADD3 UR38, UPT, UPT, UR4, 0x1, URZ ;  /* 0x0000000104267890 */ /* 0x000fe4000fffe0ff */
[----:B------:R-:W-:Y:S01]  /*19a0*/  UIADD3 UR66, UPT, UPT, -UR4, URZ, URZ ;  /* 0x000000ff04427290 */ /* 0x000fe2000fffe1ff */
[----:B-123--:R-:W-:-:S11]  /*19b0*/  UMOV UR23, URZ ;  /* 0x000000ff00177c82 */ /* 0x00efd60008000000 */
.L_x_46:
[----:B------:R-:W-:Y:S01]  /*19c0*/  UISETP.NE.AND UP0, UPT, UR61, URZ, UPT ;  /* 0x000000ff3d00728c */ /* 0x000fe2000bf05270 */
[----:B-1----:R-:W1:Y:S08]  /*19d0*/  S2UR UR61, SR_CgaCtaId ;  /* 0x00000000003d79c3 */ /* 0x002e700000008800 */
[----:B---3--:R-:W-:Y:S05]  /*19e0*/  BRA.U UP0, `(.L_x_23) ;  /* 0x0000000100347547 */ /* 0x008fea000b800000 */
[----:B------:R-:W2:Y:S01]  /*19f0*/  S2R R0, SR_CgaCtaId ;  /* 0x0000000000007919 */ /* 0x000ea20000008800 */
[----:B------:R-:W-:Y:S02]  /*1a00*/  MOV R3, 0x400 ;  /* 0x0000040000037802 */ /* 0x000fe40000000f00 */
[----:B------:R-:W-:Y:S02]  /*1a10*/  SHF.L.U32 R2, R8, 0x1f, RZ ;  /* 0x0000001f08027819 */ /* 0x000fe400000006ff */
[----:B--2---:R-:W-:-:S05]  /*1a20*/  LEA R0, R0, R3, 0x18 ;  /* 0x0000000300007211 */ /* 0x004fca00078ec0ff */
[----:B------:R-:W-:-:S04]  /*1a30*/  IMAD R3, R9, 0x8, R0 ;  /* 0x0000000809037824 */ /* 0x000fc800078e0200 */
[----:B------:R-:W2:Y:S02]  /*1a40*/  SYNCS.PHASECHK.TRANS64.TRYWAIT P0, [R3+URZ+0xe0], R2 ;  /* 0x0000e002030075a7 */ /* 0x000ea400080011ff */
[----:B--2---:R-:W-:Y:S05]  /*1a50*/  @!P0 BRA `(.L_x_24) ;  /* 0x0000007c006c8947 */ /* 0x004fea0003800000 */
.L_x_151:
[----:B------:R-:W-:Y:S01]  /*1a60*/  VIADD R9, R9, 0x1 ;  /* 0x0000000109097836 */ /* 0x000fe20000000000 */
[----:B------:R2:W-:Y:S04]  /*1a70*/  SYNCS.ARRIVE.TRANS64.A1T0 RZ, [R3+URZ+0xd0], RZ ;  /* 0x0000d0ff03ff79a7 */ /* 0x0005e800081000ff */
[----:B------:R-:W-:-:S04]  /*1a80*/  ISETP.NE.AND P0, PT, R9, 0x2, PT ;  /* 0x000000020900780c */ /* 0x000fc80003f05270 */
[----:B------:R-:W-:Y:S02]  /*1a90*/  SEL R9, R9, RZ, P0 ;  /* 0x000000ff09097207 */ /* 0x000fe40000000000 */
[----:B--2---:R-:W-:-:S04]  /*1aa0*/  SEL R3, RZ, 0x1, P0 ;  /* 0x00000001ff037807 */ /* 0x004fc80000000000 */
[----:B------:R-:W-:Y:S02]  /*1ab0*/  LOP3.LUT R8, R8, R3, RZ, 0x3c, !PT ;  /* 0x0000000308087212 */ /* 0x000fe400078e3cff */
.L_x_23:
[----:B------:R-:W-:Y:S01]  /*1ac0*/  UMOV UR22, 0x400 ;  /* 0x0000040000167882 */ /* 0x000fe20000000000 */
[----:B------:R-:W-:Y:S01]  /*1ad0*/  SHF.L.U32 R0, R12, 0x1f, RZ ;  /* 0x0000001f0c007819 */ /* 0x000fe200000006ff */
[----:B-1----:R-:W-:Y:S02]  /*1ae0*/  ULEA UR22, UR61, UR22, 0x18 ;  /* 0x000000163d167291 */ /* 0x002fe4000f8ec0ff */
[----:B------:R-:W-:Y:S02]  /*1af0*/  UISETP.GE.U32.AND UP0, UPT, UR70, 0xff, UPT ;  /* 0x000000ff4600788c */ /* 0x000fe4000bf06070 */
[----:B------:R-:W-:Y:S02]  /*1b00*/  ULEA UR4, UR23, UR22, 0x3 ;  /* 0x0000001617047291 */ /* 0x000fe4000f8e18ff */
[----:B------:R-:W-:Y:S01]  /*1b10*/  ULEA UR27, UR20, UR69, 0x6 ;  /* 0x00000045141b7291 */ /* 0x000fe2000f8e30ff */
[----:B------:R-:W-:-:S06]  /*1b20*/  UMOV UR21, URZ ;  /* 0x000000ff00157c82 */ /* 0x000fcc0008000000 */
[----:B------:R1:W2:Y:S01]  /*1b30*/  SYNCS.PHASECHK.TRANS64.TRYWAIT P1, [UR4+0x10], R0 ;  /* 0x00001000ff0075a7 */ /* 0x0002a20008021104 */
[----:B------:R-:W-:-:S04]  /*1b40*/  ULEA.HI UR4, UR16, UR16, URZ, 0x1 ;  /* 0x0000001010047291 */ /* 0x000fc8000f8f08ff */
[----:B------:R-:W-:-:S04]  /*1b50*/  USHF.L.U32 UR4, UR4, 0x7, URZ ;  /* 0x0000000704047899 */ /* 0x000fc800080006ff */
[----:B------:R-:W-:-:S04]  /*1b60*/  ULOP3.LUT UR59, UR4, 0xffffff00, URZ, 0xc0, !UPT ;  /* 0xffffff00043b7892 */ /* 0x000fc8000f8ec0ff */
[----:B------:R-:W-:Y:S01]  /*1b70*/  UIADD3 UR59, UPT, UPT, UR67, UR59, URZ ;  /* 0x0000003b433b7290 */ /* 0x000fe2000fffe0ff */
[----:B------:R-:W-:Y:S11]  /*1b80*/  BRA.U !UP0, `(.L_x_25) ;  /* 0x0000000508647547 */ /* 0x000ff6000b800000 */
[----:B------:R-:W-:Y:S01]  /*1b90*/  UMOV UR29, UR66 ;  /* 0x00000042001d7c82 */ /* 0x000fe20008000000 */
[----:B------:R-:W-:Y:S01]  /*1ba0*/  UMOV UR13, UR23 ;  /* 0x00000017000d7c82 */ /* 0x000fe20008000000 */
[----:B------:R-:W-:-:S05]  /*1bb0*/  UMOV UR42, 0x40 ;  /* 0x00000040002a7882 */ /* 0x000fca0000000000 */
.L_x_33:
[----:B------:R-:W-:Y:S01]  /*1bc0*/  ULEA UR6, UR13, UR22, 0x3 ;  /* 0x000000160d067291 */ /* 0x000fe2000f8e18ff */
[----:B--2---:R-:W-:Y:S01]  /*1bd0*/  @P4 MOV R2, 0x28000 ;  /* 0x0002800000024802 */ /* 0x004fe20000000f00 */
[----:B--23--:R-:W-:Y:S10]  /*1be0*/  @P1 BRA `(.L_x_26) ;  /* 0x00000000000c1947 */ /* 0x00cff40003800000 */
[----:B------:R-:W-:-:S04]  /*1bf0*/  SHF.L.U32 R3, R12, 0x1f, RZ ;  /* 0x0000001f0c037819 */ /* 0x000fc800000006ff */
[----:B------:R-:W2:Y:S02]  /*1c00*/  SYNCS.PHASECHK.TRANS64.TRYWAIT P0, [UR6+0x10], R3 ;  /* 0x00001003ff0075a7 */ /* 0x000ea40008001106 */
[----:B--2---:R-:W-:Y:S05]  /*1c10*/  @!P0 BRA `(.L_x_27) ;  /* 0x0000007c00108947 */ /* 0x004fea0003800000 */
.L_x_26:
[----:B------:R2:W-:Y:S01]  /*1c20*/  @P4 SYNCS.ARRIVE.TRANS64 RZ, [UR6], R2 ;  /* 0x00000002ffff49a7 */ /* 0x0005e20008000006 */
[----:B------:R-:W-:Y:S02]  /*1c30*/  ULOP3.LUT UR4, UR37, 0x2, URZ, 0xfc, !UPT ;  /* 0x0000000225047892 */ /* 0x000fe4000f8efcff */
[----:B------:R-:W-:Y:S02]  /*1c40*/  UIADD3 UR29, UPT, UPT, UR29, 0x1, URZ ;  /* 0x000000011d1d7890 */ /* 0x000fe4000fffe0ff */
[----:B------:R-:W-:Y:S02]  /*1c50*/  UISETP.NE.AND UP0, UPT, UR4, 0x2, UPT ;  /* 0x000000020400788c */ /* 0x000fe4000bf05270 */
[----:B------:R-:W-:-:S07]  /*1c60*/  UISETP.NE.AND UP2, UPT, UR29, 0x1, UPT ;  /* 0x000000011d00788c */ /* 0x000fce000bf45270 */
[----:B------:R-:W-:Y:S05]  /*1c70*/  BRA.U UP0, `(.L_x_28) ;  /* 0x0000000100047547 */ /* 0x000fea000b800000 */
[----:B------:R-:W-:Y:S05]  /*1c80*/  BPT.TRAP 0x1 ;  /* 0x000000040000795c */ /* 0x000fea0000300000 */
.L_x_28:
[----:B------:R-:W-:Y:S04]  /*1c90*/  BSSY.RECONVERGENT B0, `(.L_x_29) ;  /* 0x0000003000007945 */ /* 0x000fe80003800200 */
[----:B------:R-:W-:Y:S05]  /*1ca0*/  @!P3 BRA `(.L_x_30) ;  /* 0x000000000004b947 */ /* 0x000fea0003800000 */
[----:B------:R-:W-:Y:S05]  /*1cb0*/  BPT.TRAP 0x1 ;  /* 0x000000040000795c */ /* 0x000fea0000300000 */
.L_x_30:
[----:B------:R-:W-:Y:S05]  /*1cc0*/  BSYNC.RECONVERGENT B0 ;  /* 0x0000000000007941 */ /* 0x000fea0003800200 */
.L_x_29:
[----:B------:R-:W-:Y:S01]  /*1cd0*/  UIADD3 UR4, UPT, UPT, UR13, 0x1, URZ ;  /* 0x000000010d047890 */ /* 0x000fe2000fffe0ff */
[----:B------:R-:W-:Y:S01]  /*1ce0*/  BSSY.RECONVERGENT B0, `(.L_x_31) ;  /* 0x000003f000007945 */ /* 0x000fe20003800200 */
[----:B------:R-:W-:Y:S02]  /*1cf0*/  ELECT P0, URZ, PT ;  /* 0x0000000000ff782f */ /* 0x000fe40003800000 */
[----:B------:R-:W-:-:S04]  /*1d00*/  UISETP.NE.AND UP0, UPT, UR4, 0x2, UPT ;  /* 0x000000020400788c */ /* 0x000fc8000bf05270 */
[----:B------:R-:W-:Y:S02]  /*1d10*/  USEL UR5, URZ, 0x1, UP0 ;  /* 0x00000001ff057887 */ /* 0x000fe40008000000 */
[----:B------:R-:W-:-:S04]  /*1d20*/  USEL UR23, UR4, URZ, UP0 ;  /* 0x000000ff04177287 */ /* 0x000fc80008000000 */
[----:B------:R-:W-:Y:S01]  /*1d30*/  ULEA UR4, UR23, UR22, 0x3 ;  /* 0x0000001617047291 */ /* 0x000fe2000f8e18ff */
[----:B------:R-:W-:-:S04]  /*1d40*/  LOP3.LUT R12, R12, UR5, RZ, 0x3c, !PT ;  /* 0x000000050c0c7c12 */ /* 0x000fc8000f8e3cff */
[----:B-1----:R-:W-:-:S04]  /*1d50*/  SHF.L.U32 R0, R12, 0x1f, RZ ;  /* 0x0000001f0c007819 */ /* 0x002fc800000006ff */
[----:B------:R1:W3:Y:S01]  /*1d60*/  SYNCS.PHASECHK.TRANS64.TRYWAIT P1, [UR4+0x10], R0 ;  /* 0x00001000ff0075a7 */ /* 0x0002e20008021104 */
[----:B------:R-:W-:Y:S05]  /*1d70*/  @!P0 BRA `(.L_x_32) ;  /* 0x0000000000d48947 */ /* 0x000fea0003800000 */
[----:B------:R-:W-:Y:S02]  /*1d80*/  USHF.L.U32 UR7, UR13, 0xe, URZ ;  /* 0x0000000e0d077899 */ /* 0x000fe400080006ff */
[----:B------:R-:W-:Y:S02]  /*1d90*/  UIADD3 UR4, UP1, UPT, UR54, 0x80, URZ ;  /* 0x0000008036047890 */ /* 0x000fe4000ff3e0ff */
[----:B------:R-:W-:Y:S02]  /*1da0*/  ULOP3.LUT UR32, UR7, UR31, URZ, 0xfc, !UPT ;  /* 0x0000001f07207292 */ /* 0x000fe4000f8efcff */
[----:B------:R-:W-:Y:S02]  /*1db0*/  UIADD3 UR14, UP0, UPT, UR54, 0x180, URZ ;  /* 0x00000180360e7890 */ /* 0x000fe4000ff1e0ff */
[----:B------:R-:W-:Y:S02]  /*1dc0*/  ULEA UR32, UR32, UR22, 0x2 ;  /* 0x0000001620207291 */ /* 0x000fe4000f8e10ff */
[----:B------:R-:W-:-:S02]  /*1dd0*/  UIADD3 UR58, UPT, UPT, UR42, -0x40, URZ ;  /* 0xffffffc02a3a7890 */ /* 0x000fc4000fffe0ff */
[----:B------:R-:W-:Y:S02]  /*1de0*/  ULOP3.LUT UR57, UR6, 0xfefffff8, URZ, 0xc0, !UPT ;  /* 0xfefffff806397892 */ /* 0x000fe4000f8ec0ff */
[----:B------:R-:W-:Y:S02]  /*1df0*/  UIADD3.X UR5, UPT, UPT, URZ, UR55, URZ, UP1, !UPT ;  /* 0x00000037ff057290 */ /* 0x000fe40008ffe4ff */
[----:B------:R-:W-:Y:S02]  /*1e00*/  UIADD3 UR7, UPT, UPT, UR22, UR7, URZ ;  /* 0x0000000716077290 */ /* 0x000fe4000fffe0ff */
[----:B------:R-:W-:Y:S02]  /*1e10*/  UIADD3 UR56, UPT, UPT, UR32, 0x8400, URZ ;  /* 0x0000840020387890 */ /* 0x000fe4000fffe0ff */
[----:B------:R-:W-:Y:S02]  /*1e20*/  UPRMT UR17, URZ, 0x5410, UR30 ;  /* 0x00005410ff117896 */ /* 0x000fe4000800001e */
[----:B------:R-:W-:-:S02]  /*1e30*/  UIADD3 UR50, UPT, UPT, UR42, -0x20, URZ ;  /* 0xffffffe02a327890 */ /* 0x000fc4000fffe0ff */
[----:B------:R-:W-:Y:S02]  /*1e40*/  UIADD3 UR48, UPT, UPT, UR32, 0xc400, URZ ;  /* 0x0000c40020307890 */ /* 0x000fe4000fffe0ff */
[----:B------:R-:W-:Y:S02]  /*1e50*/  UIADD3 UR40, UPT, UPT, UR32, 0x10400, URZ ;  /* 0x0001040020287890 */ /* 0x000fe4000fffe0ff */
[----:B------:R-:W-:Y:S02]  /*1e60*/  UIADD3 UR34, UPT, UPT, UR42, 0x20, URZ ;  /* 0x000000202a227890 */ /* 0x000fe4000fffe0ff */
[----:B------:R-:W-:Y:S02]  /*1e70*/  UIADD3 UR32, UPT, UPT, UR32, 0x14400, URZ ;  /* 0x0001440020207890 */ /* 0x000fe4000fffe0ff */
[----:B------:R-:W-:Y:S02]  /*1e80*/  UIADD3.X UR15, UPT, UPT, URZ, UR55, URZ, UP0, !UPT ;  /* 0x00000037ff0f7290 */ /* 0x000fe400087fe4ff */
[----:B------:R-:W-:-:S02]  /*1e90*/  UIADD3 UR24, UPT, UPT, UR7, 0x28400, URZ ;  /* 0x0002840007187890 */ /* 0x000fc4000fffe0ff */
[----:B------:R-:W-:Y:S01]  /*1ea0*/  UIADD3 UR8, UPT, UPT, UR7, 0x29400, URZ ;  /* 0x0002940007087890 */ /* 0x000fe2000fffe0ff */
[----:B------:R-:W-:Y:S01]  /*1eb0*/  UMOV UR46, 0x0 ;  /* 0x00000000002e7882 */ /* 0x000fe20000000000 */
[----:B------:R-:W-:Y:S01]  /*1ec0*/  UMOV UR47, 0x10000000 ;  /* 0x10000000002f7882 */ /* 0x000fe20000000000 */
[----:B------:R-:W-:Y:S01]  /*1ed0*/  UMOV UR51, UR59 ;  /* 0x0000003b00337c82 */ /* 0x000fe20008000000 */
[----:B------:R-:W-:Y:S01]  /*1ee0*/  UMOV UR52, UR60 ;  /* 0x0000003c00347c82 */ /* 0x000fe20008000000 */
[----:B------:R-:W-:Y:S01]  /*1ef0*/  UMOV UR49, UR57 ;  /* 0x0000003900317c82 */ /* 0x000fe20008000000 */
[----:B------:R-:W-:Y:S01]  /*1f00*/  UMOV UR43, UR59 ;  /* 0x0000003b002b7c82 */ /* 0x000fe20008000000 */
[----:B------:R-:W-:Y:S01]  /*1f10*/  UMOV UR44, UR60 ;  /* 0x0000003c002c7c82 */ /* 0x000fe20008000000 */
[----:B------:R-:W-:Y:S01]  /*1f20*/  UMOV UR41, UR57 ;  /* 0x0000003900297c82 */ /* 0x000fe20008000000 */
[----:B------:R-:W-:Y:S01]  /*1f30*/  UTMALDG.3D.MULTICAST.2CTA [UR56], [UR4], UR17, desc[UR46] ;  /* 0x00002e38040073b4 */ /* 0x000fe20008211811 */
[----:B------:R-:W-:Y:S01]  /*1f40*/  UMOV UR35, UR59 ;  /* 0x0000003b00237c82 */ /* 0x000fe20008000000 */
        /* <DEDUP_REMOVED lines=10> */
[----:B------:R-:W-:Y:S01]  /*1ff0*/  UIADD3 UR16, UPT, UPT, UR7, 0x2a400, URZ ;  /* 0x0002a40007107890 */ /* 0x000fe2000fffe0ff */
[----:B------:R-:W-:Y:S01]  /*2000*/  UMOV UR18, UR42 ;  /* 0x0000002a00127c82 */ /* 0x000fe20008000000 */
[----:B------:R-:W-:Y:S01]  /*2010*/  UMOV UR19, UR27 ;  /* 0x0000001b00137c82 */ /* 0x000fe20008000000 */
[----:B------:R-:W-:Y:S01]  /*2020*/  UTMALDG.3D.MULTICAST.2CTA [UR40], [UR4], UR17, desc[UR46] ;  /* 0x00002e28040073b4 */ /* 0x000fe20008211811 */
[----:B------:R-:W-:Y:S01]  /*2030*/  UMOV UR20, UR60 ;  /* 0x0000003c00147c82 */ /* 0x000fe20008000000 */
[----:B------:R4:W-:Y:S01]  /*2040*/  UTMALDG.3D.MULTICAST.2CTA [UR32], [UR4], UR17, desc[UR46] ;  /* 0x00002e20040073b4 */ /* 0x0009e20008211811 */
[----:B------:R-:W-:Y:S01]  /*2050*/  UTMALDG.3D.2CTA [UR24], [UR14], desc[UR46] ;  /* 0x00002e180e0075b4 */ /* 0x000fe20008211000 */
[----:B------:R2:W-:Y:S01]  /*2060*/  UTMALDG.3D.2CTA [UR8], [UR14], desc[UR46] ;  /* 0x00002e080e0075b4 */ /* 0x0005e20008211000 */
[----:B----4-:R-:W-:-:S02]  /*2070*/  UMOV UR17, UR57 ;  /* 0x0000003900117c82 */ /* 0x010fc40008000000 */
[----:B------:R4:W-:Y:S01]  /*2080*/  UTMALDG.3D.2CTA [UR16], [UR14], desc[UR46] ;  /* 0x00002e100e0075b4 */ /* 0x0009e20008211000 */
[----:B--2---:R-:W-:Y:S01]  /*2090*/  UIADD3 UR8, UPT, UPT, UR7, 0x2b400, URZ ;  /* 0x0002b40007087890 */ /* 0x004fe2000fffe0ff */
[----:B------:R-:W-:-:S08]  /*20a0*/  UMOV UR10, UR34 ;  /* 0x00000022000a7c82 */ /* 0x000fd00008000000 */
[----:B------:R4:W-:Y:S02]  /*20b0*/  UTMALDG.3D.2CTA [UR8], [UR14], desc[UR46] ;  /* 0x00002e080e0075b4 */ /* 0x0009e40008211000 */
[----:B----4-:R-:W-:Y:S01]  /*20c0*/  NOP ;  /* 0x0000000000007918 */ /* 0x010fe20000000000 */
.L_x_32:
[----:B------:R-:W-:Y:S05]  /*20d0*/  BSYNC.RECONVERGENT B0 ;  /* 0x0000000000007941 */ /* 0x000fea0003800200 */
.L_x_31:
[----:B------:R-:W-:Y:S01]  /*20e0*/  UIADD3 UR42, UPT, UPT, UR42, 0x80, URZ ;  /* 0x000000802a2a7890 */ /* 0x000fe2000fffe0ff */
[----:B------:R-:W-:Y:S01]  /*20f0*/  UMOV UR13, UR23 ;  /* 0x00000017000d7c82 */ /* 0x000fe20008000000 */
[----:B------:R-:W-:Y:S01]  /*2100*/  UMOV UR21, UR38 ;  /* 0x0000002600157c82 */ /* 0x000fe20008000000 */
[----:B------:R-:W-:Y:S09]  /*2110*/  BRA.U UP2, `(.L_x_33) ;  /* 0xfffffff902a87547 */ /* 0x000ff2000b83ffff */
.L_x_25:
[----:B------:R-:W-:Y:S01]  /*2120*/  ULEA UR4, UR23, UR22, 0x3 ;  /* 0x0000001617047291 */ /* 0x000fe2000f8e18ff */
[----:B-1----:R-:W-:Y:S01]  /*2130*/  SHF.L.U32 R0, R12, 0x1f, RZ ;  /* 0x0000001f0c007819 */ /* 0x002fe200000006ff */
[----:B------:R-:W-:Y:S01]  /*2140*/  @!P2 SYNCS.ARRIVE.TRANS64.A1T0 RZ, [UR22+0x68], RZ ;  /* 0x000068ffffffa9a7 */ /* 0x000fe20008100016 */
[----:B------:R-:W-:-:S06]  /*2150*/  UISETP.GT.AND UP0, UPT, UR65, UR64, UPT ;  /* 0x000000404100728c */ /* 0x000fcc000bf04270 */
[----:B--23--:R1:W2:Y:S03]  /*2160*/  SYNCS.PHASECHK.TRANS64.TRYWAIT P1, [UR4+0x10], R0 ;  /* 0x00001000ff0075a7 */ /* 0x00c2a60008021104 */
[----:B------:R-:W-:Y:S05]  /*2170*/  BRA.U !UP0, `(.L_x_34) ;  /* 0x00000005085c7547 */ /* 0x000fea000b800000 */
[----:B------:R-:W-:Y:S01]  /*2180*/  UIADD3 UR29, UPT, UPT, UR68, UR21, URZ ;  /* 0x00000015441d7290 */ /* 0x000fe2000fffe0ff */
[----:B------:R-:W-:-:S11]  /*2190*/  UMOV UR13, UR23 ;  /* 0x00000017000d7c82 */ /* 0x000fd60008000000 */
.L_x_42:
[----:B------:R-:W-:Y:S01]  /*21a0*/  ULEA UR6, UR13, UR22, 0x3 ;  /* 0x000000160d067291 */ /* 0x000fe2000f8e18ff */
[----:B--2---:R-:W-:Y:S01]  /*21b0*/  @P4 MOV R2, 0x28000 ;  /* 0x0002800000024802 */ /* 0x004fe20000000f00 */
[----:B--23--:R-:W-:Y:S10]  /*21c0*/  @P1 BRA `(.L_x_35) ;  /* 0x00000000000c1947 */ /* 0x00cff40003800000 */
[----:B------:R-:W-:-:S04]  /*21d0*/  SHF.L.U32 R3, R12, 0x1f, RZ ;  /* 0x0000001f0c037819 */ /* 0x000fc800000006ff */
[----:B------:R-:W2:Y:S02]  /*21e0*/  SYNCS.PHASECHK.TRANS64.TRYWAIT P0, [UR6+0x10], R3 ;  /* 0x00001003ff0075a7 */ /* 0x000ea40008001106 */
[----:B--2---:R-:W-:Y:S05]  /*21f0*/  @!P0 BRA `(.L_x_36) ;  /* 0x0000007400b08947 */ /* 0x004fea0003800000 */
.L_x_35:
[----:B------:R2:W-:Y:S01]  /*2200*/  @P4 SYNCS.ARRIVE.TRANS64 RZ, [UR6], R2 ;  /* 0x00000002ffff49a7 */ /* 0x0005e20008000006 */
[----:B------:R-:W-:-:S04]  /*2210*/  ULOP3.LUT UR4, UR37, 0x2, URZ, 0xfc, !UPT ;  /* 0x0000000225047892 */ /* 0x000fc8000f8efcff */
[----:B------:R-:W-:-:S09]  /*2220*/  UISETP.NE.AND UP0, UPT, UR4, 0x2, UPT ;  /* 0x000000020400788c */ /* 0x000fd2000bf05270 */
[----:B------:R-:W-:Y:S05]  /*2230*/  BRA.U UP0, `(.L_x_37) ;  /* 0x0000000100047547 */ /* 0x000fea000b800000 */
[----:B------:R-:W-:Y:S05]  /*2240*/  BPT.TRAP 0x1 ;  /* 0x000000040000795c */ /* 0x000fea0000300000 */
.L_x_37:
[----:B------:R-:W-:Y:S04]  /*2250*/  BSSY.RECONVERGENT B0, `(.L_x_38) ;  /* 0x0000003000007945 */ /* 0x000fe80003800200 */
[----:B------:R-:W-:Y:S05]  /*2260*/  @!P3 BRA `(.L_x_39) ;  /* 0x000000000004b947 */ /* 0x000fea0003800000 */
[----:B------:R-:W-:Y:S05]  /*2270*/  BPT.TRAP 0x1 ;  /* 0x000000040000795c */ /* 0x000fea0000300000 */
.L_x_39:
[----:B------:R-:W-:Y:S05]  /*2280*/  BSYNC.RECONVERGENT B0 ;  /* 0x0000000000007941 */ /* 0x000fea0003800200 */
.L_x_38:
        /* <DEDUP_REMOVED lines=14> */
[----:B------:R-:W-:Y:S02]  /*2370*/  USHF.L.U32 UR58, UR21, 0x7, URZ ;  /* 0x00000007153a7899 */ /* 0x000fe400080006ff */
[----:B------:R-:W-:Y:S02]  /*2380*/  ULEA UR32, UR32, UR22, 0x2 ;  /* 0x0000001620207291 */ /* 0x000fe4000f8e10ff */
[----:B------:R-:W-:-:S02]  /*2390*/  UIADD3 UR14, UP0, UPT, UR54, 0x180, URZ ;  /* 0x00000180360e7890 */ /* 0x000fc4000ff1e0ff */
[----:B------:R-:W-:Y:S02]  /*23a0*/  ULOP3.LUT UR57, UR6, 0xfefffff8, URZ, 0xc0, !UPT ;  /* 0xfefffff806397892 */ /* 0x000fe4000f8ec0ff */
[----:B------:R-:W-:Y:S02]  /*23b0*/  UIADD3.X UR5, UPT, UPT, URZ, UR55, URZ, UP1, !UPT ;  /* 0x00000037ff057290 */ /* 0x000fe40008ffe4ff */
[----:B------:R-:W-:Y:S02]  /*23c0*/  UIADD3 UR7, UPT, UPT, UR22, UR7, URZ ;  /* 0x0000000716077290 */ /* 0x000fe4000fffe0ff */
[----:B------:R-:W-:Y:S02]  /*23d0*/  UIADD3 UR56, UPT, UPT, UR32, 0x8400, URZ ;  /* 0x0000840020387890 */ /* 0x000fe4000fffe0ff */
[----:B------:R-:W-:Y:S02]  /*23e0*/  UPRMT UR16, URZ, 0x5410, UR30 ;  /* 0x00005410ff107896 */ /* 0x000fe4000800001e */
[----:B------:R-:W-:-:S02]  /*23f0*/  UIADD3 UR50, UPT, UPT, UR58, 0x20, URZ ;  /* 0x000000203a327890 */ /* 0x000fc4000fffe0ff */
[----:B------:R-:W-:Y:S02]  /*2400*/  UIADD3 UR48, UPT, UPT, UR32, 0xc400, URZ ;  /* 0x0000c40020307890 */ /* 0x000fe4000fffe0ff */
[----:B------:R-:W-:Y:S02]  /*2410*/  UIADD3 UR42, UPT, UPT, UR58, 0x40, URZ ;  /* 0x000000403a2a7890 */ /* 0x000fe4000fffe0ff */
[----:B------:R-:W-:Y:S02]  /*2420*/  UIADD3 UR40, UPT, UPT, UR32, 0x10400, URZ ;  /* 0x0001040020287890 */ /* 0x000fe4000fffe0ff */
[----:B------:R-:W-:Y:S02]  /*2430*/  UIADD3 UR34, UPT, UPT, UR58, 0x60, URZ ;  /* 0x000000603a227890 */ /* 0x000fe4000fffe0ff */
[----:B------:R-:W-:Y:S02]  /*2440*/  UIADD3 UR32, UPT, UPT, UR32, 0x14400, URZ ;  /* 0x0001440020207890 */ /* 0x000fe4000fffe0ff */
[----:B------:R-:W-:-:S02]  /*2450*/  UIADD3.X UR15, UPT, UPT, URZ, UR55, URZ, UP0, !UPT ;  /* 0x00000037ff0f7290 */ /* 0x000fc400087fe4ff */
[----:B------:R-:W-:Y:S02]  /*2460*/  UIADD3 UR24, UPT, UPT, UR7, 0x28400, URZ ;  /* 0x0002840007187890 */ /* 0x000fe4000fffe0ff */
        /* <DEDUP_REMOVED lines=26> */
[----:B------:R4:W-:Y:S01]  /*2610*/  UTMALDG.3D.MULTICAST.2CTA [UR32], [UR4], UR16, desc[UR46] ;  /* 0x00002e20040073b4 */ /* 0x0009e20008211810 */
[----:B------:R-:W-:Y:S01]  /*2620*/  UTMALDG.3D.2CTA [UR24], [UR14], desc[UR46] ;  /* 0x00002e180e0075b4 */ /* 0x000fe20008211000 */
[----:B------:R2:W-:Y:S01]  /*2630*/  UTMALDG.3D.2CTA [UR8], [UR14], desc[UR46] ;  /* 0x00002e080e0075b4 */ /* 0x0005e20008211000 */
[----:B----4-:R-:W-:-:S09]  /*2640*/  UIADD3 UR16, UPT, UPT, UR7, 0x2a400, URZ ;  /* 0x0002a40007107890 */ /* 0x010fd2000fffe0ff */
[----:B------:R4:W-:Y:S01]  /*2650*/  UTMALDG.3D.2CTA [UR16], [UR14], desc[UR46] ;  /* 0x00002e100e0075b4 */ /* 0x0009e20008211000 */
[----:B--2---:R-:W-:Y:S01]  /*2660*/  UIADD3 UR8, UPT, UPT, UR7, 0x2b400, URZ ;  /* 0x0002b40007087890 */ /* 0x004fe2000fffe0ff */
[----:B------:R-:W-:-:S08]  /*2670*/  UMOV UR10, UR34 ;  /* 0x00000022000a7c82 */ /* 0x000fd00008000000 */
[----:B------:R4:W-:Y:S02]  /*2680*/  UTMALDG.3D.2CTA [UR8], [UR14], desc[UR46] ;  /* 0x00002e080e0075b4 */ /* 0x0009e40008211000 */
[----:B----4-:R-:W-:Y:S01]  /*2690*/  NOP ;  /* 0x0000000000007918 */ /* 0x010fe20000000000 */
.L_x_41:
[----:B------:R-:W-:Y:S05]  /*26a0*/  BSYNC.RECONVERGENT B0 ;  /* 0x0000000000007941 */ /* 0x000fea0003800200 */
.L_x_40:
[----:B------:R-:W-:Y:S01]  /*26b0*/  UIADD3 UR21, UPT, UPT, UR21, 0x1, URZ ;  /* 0x0000000115157890 */ /* 0x000fe2000fffe0ff */
[----:B------:R-:W-:-:S03]  /*26c0*/  UMOV UR13, UR23 ;  /* 0x00000017000d7c82 */ /* 0x000fc60008000000 */
[----:B------:R-:W-:-:S09]  /*26d0*/  UISETP.NE.AND UP0, UPT, UR21, UR29, UPT ;  /* 0x0000001d1500728c */ /* 0x000fd2000bf05270 */
[----:B------:R-:W-:Y:S05]  /*26e0*/  BRA.U UP0, `(.L_x_42) ;  /* 0xfffffff900ac7547 */ /* 0x000fea000b83ffff */
.L_x_34:
[C---:B------:R-:W-:Y:S01]  /*26f0*/  LEA R3, R11.reuse, UR22, 0x3 ;  /* 0x000000160b037c11 */ /* 0x040fe2000f8e18ff */
[----:B------:R-:W-:Y:S01]  /*2700*/  NOP ;  /* 0x0000000000007918 */ /* 0x000fe20000000000 */
[----:B-1----:R-:W-:Y:S02]  /*2710*/  SHF.L.U32 R0, R10, 0x1f, RZ ;  /* 0x0000001f0a007819 */ /* 0x002fe400000006ff */
[----:B------:R-:W-:Y:S02]  /*2720*/  LEA R5, R11, UR22, 0x4 ;  /* 0x000000160b057c11 */ /* 0x000fe4000f8e20ff */
[----:B------:R-:W1:Y:S02]  /*2730*/  SYNCS.PHASECHK.TRANS64.TRYWAIT P0, [R3+URZ+0x70], R0 ;  /* 0x00007000030075a7 */ /* 0x000e6400080011ff */
[----:B-1----:R-:W-:Y:S05]  /*2740*/  @!P0 BRA `(.L_x_43) ;  /* 0x0000007000748947 */ /* 0x002fea0003800000 */
.L_x_154:
[----:B------:R-:W4:Y:S01]  /*2750*/  LDS.128 R4, [R5+0x100] ;  /* 0x0001000005047984 */ /* 0x000f220000000c00 */
[----:B------:R-:W-:Y:S01]  /*2760*/  UISETP.GE.AND UP0, UPT, UR39, 0x1, UPT ;  /* 0x000000012700788c */ /* 0x000fe2000bf06270 */
[----:B------:R-:W-:Y:S01]  /*2770*/  @!PT LDS RZ, [RZ] ;  /* 0x00000000fffff984 */ /* 0x000fe20000000800 */
[----:B------:R-:W-:Y:S01]  /*2780*/  @!PT LDS RZ, [RZ] ;  /* 0x00000000fffff984 */ /* 0x000fe20000000800 */
[----:B------:R-:W-:Y:S01]  /*2790*/  @!PT LDS RZ, [RZ] ;  /* 0x00000000fffff984 */ /* 0x000fe20000000800 */
[----:B------:R-:W-:Y:S01]  /*27a0*/  @!PT LDS RZ, [RZ] ;  /* 0x00000000fffff984 */ /* 0x000fe20000000800 */
[----:B------:R1:W-:Y:S06]  /*27b0*/  MEMBAR.ALL.CTA ;  /* 0x0000000000007992 */ /* 0x0003ec0000008000 */
[----:B-1----:R-:W1:Y:S01]  /*27c0*/  FENCE.VIEW.ASYNC.S ;  /* 0x00000000000073c6 */ /* 0x002e620000000000 */
[----:B----4-:R-:W-:-:S13]  /*27d0*/  LOP3.LUT P0, RZ, R6, 0x1, RZ, 0xc0, !PT ;  /* 0x0000000106ff7812 */ /* 0x010fda000780c0ff */
[----:B-1----:R-:W-:Y:S01]  /*27e0*/  VOTEU.ANY UP1, P0 ;  /* 0x0000000000ff7886 */ /* 0x002fe20000020100 */
[----:B------:R-:W-:-:S13]  /*27f0*/  PLOP3.LUT P0, PT, PT, PT, UP1, 0x80, 0x8 ;  /* 0x000000000008781c */ /* 0x000fda0003f0f018 */
[----:B------:R-:W-:Y:S02]  /*2800*/  @P0 LOP3.LUT R0, R5, 0xffff, RZ, 0xc0, !PT ;  /* 0x0000ffff05000812 */ /* 0x000fe400078ec0ff */
[----:B--2---:R-:W-:Y:S02]  /*2810*/  @P0 MOV R2, R4 ;  /* 0x0000000400020202 */ /* 0x004fe40000000f00 */
[----:B------:R-:W-:Y:S01]  /*2820*/  @P0 R2UR UR5, R0 ;  /* 0x00000000000502ca */ /* 0x000fe200000e0000 */
[----:B------:R-:W-:Y:S01]  /*2830*/  VIADD R0, R3, 0x80 ;  /* 0x0000008003007836 */ /* 0x000fe20000000000 */
[----:B------:R-:W-:Y:S02]  /*2840*/  @P0 SHF.R.U32.HI R4, RZ, 0x10, R5 ;  /* 0x00000010ff040819 */ /* 0x000fe40000011605 */
[----:B------:R-:W-:Y:S02]  /*2850*/  @P0 R2UR UR6, R2 ;  /* 0x00000000020602ca */ /* 0x000fe400000e0000 */
[----:B------:R-:W-:-:S02]  /*2860*/  PRMT R0, RZ, 0x654, R0 ;  /* 0x00000654ff007816 */ /* 0x000fc40000000000 */
[----:B------:R-:W-:Y:S02]  /*2870*/  @P0 R2UR UR4, R4 ;  /* 0x00000000040402ca */ /* 0x000fe400000e0000 */
[----:B------:R1:W-:Y:S03]  /*2880*/  SYNCS.ARRIVE.TRANS64.RED.A1T0 RZ, [R0+URZ], RZ ;  /* 0x000000ff00ff79a7 */ /* 0x0003e600081004ff */
[----:B------:R-:W-:-:S04]  /*2890*/  @UP1 UMOV UR45, UR5 ;  /* 0x00000005002d1c82 */ /* 0x000fc80008000000 */
[----:B------:R-:W-:-:S04]  /*28a0*/  @UP1 UMOV UR53, UR6 ;  /* 0x0000000600351c82 */ /* 0x000fc80008000000 */
[----:B------:R-:W-:Y:S01]  /*28b0*/  @UP1 UMOV UR60, UR4 ;  /* 0x00000004003c1c82 */ /* 0x000fe20008000000 */
[----:B------:R-:W-:Y:S05]  /*28c0*/  BRA.U !UP0, `(.L_x_44) ;  /* 0x0000000108d47547 */ /* 0x000fea000b800000 */
[----:B------:R-:W2:Y:S01]  /*28d0*/  LDCU.128 UR12, c[0x0][0xb10] ;  /* 0x00016200ff0c77ac */ /* 0x000ea20008000c00 */
[----:B------:R-:W4:Y:S01]  /*28e0*/  LDCU UR21, c[0x0][0xb20] ;  /* 0x00016400ff1577ac */ /* 0x000f220008000800 */
[----:B------:R-:W3:Y:S01]  /*28f0*/  LDCU UR20, c[0x0][0xb0c] ;  /* 0x00016180ff1477ac */ /* 0x000ee20008000800 */
[----:B------:R-:W1:Y:S01]  /*2900*/  LDCU.64 UR8, c[0x0][0xb28] ;  /* 0x00016500ff0877ac */ /* 0x000e620008000a00 */
[----:B------:R-:W-:Y:S02]  /*2910*/  UISETP.NE.AND UP3, UPT, UR39, 0x1, UPT ;  /* 0x000000012700788c */ /* 0x000fe4000bf65270 */
[----:B--2---:R-:W-:Y:S02]  /*2920*/  UIMAD.WIDE.U32 UR6, UR62, UR15, URZ ;  /* 0x0000000f3e0672a5 */ /* 0x004fe4000f8e00ff */
[----:B------:R-:W-:Y:S02]  /*2930*/  UIMAD.WIDE.U32 UR4, UR63, UR12, URZ ;  /* 0x0000000c3f0472a5 */ /* 0x000fe4000f8e00ff */
[----:B------:R-:W-:-:S02]  /*2940*/  UISETP.NE.AND UP0, UPT, UR14, 0x1, UPT ;  /* 0x000000010e00788c */ /* 0x000fc4000bf05270 */
[----:B------:R-:W-:Y:S01]  /*2950*/  UIMAD.WIDE.U32 UR18, UR45, UR15, URZ ;  /* 0x0000000f2d1272a5 */ /* 0x000fe2000f8e00ff */
[----:B------:R-:W-:Y:S02]  /*2960*/  UMOV UR6, UR7 ;  /* 0x0000000700067c82 */ /* 0x000fe40008000000 */
[----:B------:R-:W-:Y:S01]  /*2970*/  UMOV UR4, UR5 ;  /* 0x0000000500047c82 */ /* 0x000fe20008000000 */
[----:B----4-:R-:W-:Y:S02]  /*2980*/  USHF.R.U32.HI UR6, URZ, UR21, UR6 ;  /* 0x00000015ff067299 */ /* 0x010fe40008011606 */
[----:B---3--:R-:W-:Y:S02]  /*2990*/  UISETP.NE.AND UP2, UPT, UR20, 0x1, UPT ;  /* 0x000000011400788c */ /* 0x008fe4000bf45270 */
[----:B------:R-:W-:Y:S02]  /*29a0*/  USHF.R.U32.HI UR4, URZ, UR13, UR4 ;  /* 0x0000000dff047299 */ /* 0x000fe40008011604 */
[----:B------:R-:W-:-:S02]  /*29b0*/  USEL UR5, UR62, UR6, !UP0 ;  /* 0x000000063e057287 */ /* 0x000fc4000c000000 */
[----:B------:R-:W-:Y:S02]  /*29c0*/  USEL UR6, UR63, UR4, !UP2 ;  /* 0x000000043f067287 */ /* 0x000fe4000d000000 */
[----:B-1----:R-:W-:Y:S01]  /*29d0*/  UIMAD.WIDE.U32 UR10, UR5, UR8, URZ ;  /* 0x00000008050a72a5 */ /* 0x002fe2000f8e00ff */
[----:B------:R-:W-:Y:S01]  /*29e0*/  UMOV UR4, UR19 ;  /* 0x0000001300047c82 */ /* 0x000fe20008000000 */
[----:B------:R-:W-:Y:S02]  /*29f0*/  UIMAD.WIDE.U32 UR16, UR53, UR12, URZ ;  /* 0x0000000c351072a5 */ /* 0x000fe4000f8e00ff */
[----:B------:R-:W-:-:S03]  /*2a00*/  UIMAD.WIDE.U32 UR18, UR6, UR8, URZ ;  /* 0x00000008061272a5 */ /* 0x000fc6000f8e00ff */
[----:B------:R-:W-:Y:S01]  /*2a10*/  UMOV UR10, UR11 ;  /* 0x0000000b000a7c82 */ /* 0x000fe20008000000 */
[----:B------:R-:W-:Y:S02]  /*2a20*/  USHF.R.U32.HI UR4, URZ, UR21, UR4 ;  /* 0x00000015ff047299 */ /* 0x000fe40008011604 */
[----:B------:R-:W-:Y:S01]  /*2a30*/  @UP3 USHF.R.U32.HI UR5, URZ, UR9, UR10 ;  /* 0x00000009ff053299 */ /* 0x000fe2000801160a */
[----:B------:R-:W-:Y:S01]  /*2a40*/  UMOV UR16, UR17 ;  /* 0x0000001100107c82 */ /* 0x000fe20008000000 */
[----:B------:R-:W-:Y:S01]  /*2a50*/  UMOV UR18, UR19 ;  /* 0x0000001300127c82 */ /* 0x000fe20008000000 */
[----:B------:R-:W-:Y:S02]  /*2a60*/  USHF.R.U32.HI UR13, URZ, UR13, UR16 ;  /* 0x0000000dff0d7299 */ /* 0x000fe40008011610 */
[----:B------:R-:W-:Y:S02]  /*2a70*/  USEL UR4, UR45, UR4, !UP0 ;  /* 0x000000042d047287 */ /* 0x000fe4000c000000 */
[----:B------:R-:W-:-:S02]  /*2a80*/  @UP3 USHF.R.U32.HI UR6, URZ, UR9, UR18 ;  /* 0x00000009ff063299 */ /* 0x000fc40008011612 */
[----:B------:R-:W-:Y:S02]  /*2a90*/  UIMAD UR7, UR39, UR5, URZ ;  /* 0x00000005270772a4 */ /* 0x000fe4000f8e02ff */
[----:B------:R-:W-:Y:S02]  /*2aa0*/  USEL UR5, UR53, UR13, !UP2 ;  /* 0x0000000d35057287 */ /* 0x000fe4000d000000 */
[----:B------:R-:W-:Y:S02]  /*2ab0*/  UIMAD UR10, UR39, UR6, URZ ;  /* 0x00000006270a72a4 */ /* 0x000fe4000f8e02ff */
[----:B------:R-:W-:Y:S02]  /*2ac0*/  UISETP.GE.AND UP0, UPT, UR4, UR7, UPT ;  /* 0x000000070400728c */ /* 0x000fe4000bf06270 */
[----:B------:R-:W-:Y:S02]  /*2ad0*/  UIMAD.WIDE.U32 UR12, UR4, UR8, URZ ;  /* 0x00000008040c72a5 */ /* 0x000fe4000f8e00ff */
[----:B------:R-:W-:-:S02]  /*2ae0*/  UISETP.GE.OR UP0, UPT, UR5, UR10, UP0 ;  /* 0x0000000a0500728c */ /* 0x000fc40008706670 */
        /* <DEDUP_REMOVED lines=19> */
.L_x_44:
[----:B------:R-:W2:Y:S02]  /*2c20*/  LDCU UR4, c[0x0][0xb30] ;  /* 0x00016600ff0477ac */ /* 0x000ea40008000800 */
[----:B--2---:R-:W-:-:S09]  /*2c30*/  UISETP.NE.AND UP0, UPT, UR4, 0x1, UPT ;  /* 0x000000010400788c */ /* 0x004fd2000bf05270 */
[----:B------:R-:W-:Y:S05]  /*2c40*/  BRA.U UP0, `(.L_x_45) ;  /* 0x0000000100447547 */ /* 0x000fea000b800000 */
[----:B------:R-:W2:Y:S01]  /*2c50*/  LDCU.128 UR8, c[0x0][0xb10] ;  /* 0x00016200ff0877ac */ /* 0x000ea20008000c00 */
[----:B------:R-:W4:Y:S01]  /*2c60*/  LDCU UR12, c[0x0][0xb0c] ;  /* 0x00016180ff0c77ac */ /* 0x000f220008000800 */
[----:B------:R-:W1:Y:S01]  /*2c70*/  LDCU UR13, c[0x0][0xb20] ;  /* 0x00016400ff0d77ac */ /* 0x000e620008000800 */
[----:B--2---:R-:W-:Y:S02]  /*2c80*/  UIMAD.WIDE.U32 UR6, UR53, UR8, URZ ;  /* 0x00000008350672a5 */ /* 0x004fe4000f8e00ff */
[----:B------:R-:W-:Y:S02]  /*2c90*/  UIMAD.WIDE.U32 UR4, UR45, UR11, URZ ;  /* 0x0000000b2d0472a5 */ /* 0x000fe4000f8e00ff */
[----:B----4-:R-:W-:Y:S02]  /*2ca0*/  UISETP.NE.AND UP2, UPT, UR12, 0x1, UPT ;  /* 0x000000010c00788c */ /* 0x010fe4000bf45270 */
[----:B------:R-:W-:Y:S01]  /*2cb0*/  UISETP.NE.AND UP0, UPT, UR10, 0x1, UPT ;  /* 0x000000010a00788c */ /* 0x000fe2000bf05270 */
[----:B------:R-:W-:-:S02]  /*2cc0*/  UMOV UR6, UR7 ;  /* 0x0000000700067c82 */ /* 0x000fc40008000000 */
[----:B------:R-:W-:Y:S01]  /*2cd0*/  UMOV UR4, UR5 ;  /* 0x0000000500047c82 */ /* 0x000fe20008000000 */
[----:B------:R-:W-:Y:S02]  /*2ce0*/  USHF.R.U32.HI UR6, URZ, UR9, UR6 ;  /* 0x00000009ff067299 */ /* 0x000fe40008011606 */
[----:B-1----:R-:W-:Y:S02]  /*2cf0*/  USHF.R.U32.HI UR4, URZ, UR13, UR4 ;  /* 0x0000000dff047299 */ /* 0x002fe40008011604 */
[----:B------:R-:W-:Y:S02]  /*2d00*/  USEL UR5, UR53, UR6, !UP2 ;  /* 0x0000000635057287 */ /* 0x000fe4000d000000 */
[----:B------:R-:W-:-:S04]  /*2d10*/  USEL UR4, UR45, UR4, !UP0 ;  /* 0x000000042d047287 */ /* 0x000fc8000c000000 */
[----:B------:R-:W-:Y:S02]  /*2d20*/  UIADD3 UR6, UPT, UPT, UR5, -UR4, URZ ;  /* 0x8000000405067290 */ /* 0x000fe4000fffe0ff */
[----:B------:R-:W-:Y:S02]  /*2d30*/  UIADD3 UR4, UPT, UPT, -UR5, UR4, URZ ;  /* 0x0000000405047290 */ /* 0x000fe4000fffe1ff */
[----:B------:R-:W-:Y:S02]  /*2d40*/  UIMAD UR45, UR6, UR10, UR45 ;  /* 0x0000000a062d72a4 */ /* 0x000fe4000f8e022d */
[----:B------:R-:W-:-:S12]  /*2d50*/  UIMAD UR53, UR4, UR12, UR53 ;  /* 0x0000000c043572a4 */ /* 0x000fd8000f8e0235 */
.L_x_45:
[----:B------:R-:W-:Y:S01]  /*2d60*/  VIADD R11, R11, 0x1 ;  /* 0x000000010b0b7836 */ /* 0x000fe20000000000 */
[----:B------:R-:W-:Y:S02]  /*2d70*/  R2UR UR5, R59 ;  /* 0x000000003b0572ca */ /* 0x000fe400000e0000 */
[----:B------:R-:W-:Y:S02]  /*2d80*/  R2UR UR4, R58 ;  /* 0x000000003a0472ca */ /* 0x000fe400000e0000 */
[C---:B------:R-:W-:Y:S02]  /*2d90*/  ISETP.NE.AND P0, PT, R11.reuse, 0x2, PT ;  /* 0x000000020b00780c */ /* 0x040fe40003f05270 */
[----:B------:R-:W-:Y:S02]  /*2da0*/  PLOP3.LUT P2, PT, PT, PT, PT, 0x80, 0x8 ;  /* 0x000000000008781c */ /* 0x000fe40003f4f070 */
[----:B------:R-:W-:Y:S02]  /*2db0*/  SEL R3, RZ, 0x1, P0 ;  /* 0x00000001ff037807 */ /* 0x000fe40000000000 */
[----:B------:R-:W-:-:S02]  /*2dc0*/  SEL R11, R11, RZ, P0 ;  /* 0x000000ff0b0b7207 */ /* 0x000fc40000000000 */
[----:B------:R-:W-:Y:S01]  /*2dd0*/  LOP3.LUT R10, R10, R3, RZ, 0x3c, !PT ;  /* 0x000000030a0a7212 */ /* 0x000fe200078e3cff */
[----:B------:R-:W-:Y:S02]  /*2de0*/  UIADD3 UR16, UPT, UPT, UR53, UR5, URZ ;  /* 0x0000000535107290 */ /* 0x000fe4000fffe0ff */
[----:B------:R-:W-:Y:S01]  /*2df0*/  UIADD3 UR20, UPT, UPT, UR45, UR4, URZ ;  /* 0x000000042d147290 */ /* 0x000fe2000fffe0ff */
[----:B------:R-:W-:Y:S11]  /*2e00*/  BRA.U UP1, `(.L_x_46) ;  /* 0xffffffe901ec7547 */ /* 0x000ff6000b83ffff */
[----:B------:R-:W-:Y:S01]  /*2e10*/  UIADD3 UR22, UPT, UPT, UR22, 0x10, URZ ;  /* 0x0000001016167890 */ /* 0x000fe2000fffe0ff */
[----:B------:R-:W-:-:S03]  /*2e20*/  SHF.L.U32 R3, R12, 0x1f, RZ ;  /* 0x0000001f0c037819 */ /* 0x000fc600000006ff */
[----:B------:R-:W-:-:S09]  /*2e30*/  ULEA UR4, UR23, UR22, 0x3 ;  /* 0x0000001617047291 */ /* 0x000fd2000f8e18ff */
[----:B------:R-:W2:Y:S02]  /*2e40*/  SYNCS.PHASECHK.TRANS64.TRYWAIT P0, [UR4], R3 ;  /* 0x00000003ff0075a7 */ /* 0x000ea40008001104 */
[----:B--2---:R-:W-:Y:S05]  /*2e50*/  @!P0 BRA `(.L_x_47) ;  /* 0x0000006800c48947 */ /* 0x004fea0003800000 */
.L_x_156:
[----:B------:R-:W-:-:S04]  /*2e60*/  UIADD3 UR4, UPT, UPT, UR23, 0x1, URZ ;  /* 0x0000000117047890 */ /* 0x000fc8000fffe0ff */
[----:B------:R-:W-:-:S04]  /*2e70*/  UISETP.NE.AND UP0, UPT, UR4, 0x2, UPT ;  /* 0x000000020400788c */ /* 0x000fc8000bf05270 */
[----:B------:R-:W-:Y:S02]  /*2e80*/  USEL UR5, URZ, 0x1, UP0 ;  /* 0x00000001ff057887 */ /* 0x000fe40008000000 */
[----:B------:R-:W-:-:S04]  /*2e90*/  USEL UR4, UR4, URZ, UP0 ;  /* 0x000000ff04047287 */ /* 0x000fc80008000000 */
[----:B------:R-:W-:Y:S01]  /*2ea0*/  ULEA UR4, UR4, UR22, 0x3 ;  /* 0x0000001604047291 */ /* 0x000fe2000f8e18ff */
[----:B-1----:R-:W-:-:S04]  /*2eb0*/  LOP3.LUT R3, R12, UR5, RZ, 0x3c, !PT ;  /* 0x000000050c037c12 */ /* 0x002fc8000f8e3cff */
[----:B------:R-:W-:Y:S01]  /*2ec0*/  SHF.L.U32 R3, R3, 0x1f, RZ ;  /* 0x0000001f03037819 */ /* 0x000fe200000006ff */
[----:B------:R-:W-:-:S07]  /*2ed0*/  IMAD.U32 R0, RZ, RZ, UR4 ;  /* 0x00000004ff007e24 */ /* 0x000fce000f8e00ff */
.L_x_48:
[----:B-1----:R1:W2:Y:S02]  /*2ee0*/  SYNCS.PHASECHK.TRANS64.TRYWAIT P0, [R0+URZ], R3 ;  /* 0x00000003000075a7 */ /* 0x0022a400080011ff */
[----:B--2---:R-:W-:Y:S05]  /*2ef0*/  @!P0 NANOSLEEP.SYNCS 0x989680 ;  /* 0x009896800000895d */ /* 0x004fea0003900000 */
[----:B------:R-:W2:Y:S02]  /*2f00*/  @!P0 SYNCS.PHASECHK.TRANS64 P0, [R0+URZ], R3 ;  /* 0x00000003000085a7 */ /* 0x000ea400080010ff */
[----:B--2---:R-:W-:Y:S05]  /*2f10*/  @P0 EXIT ;  /* 0x000000000000094d */ /* 0x004fea0003800000 */
[----:B------:R-:W-:Y:S05]  /*2f20*/  BRA `(.L_x_48) ;  /* 0xfffffffc00ec7947 */ /* 0x000fea000383ffff */
.L_x_22:
[----:B------:R-:W-:-:S04]  /*2f30*/  UISETP.NE.AND UP0, UPT, UR61, URZ, UPT ;  /* 0x000000ff3d00728c */ /* 0x000fc8000bf05270 */
[----:B------:R-:W-:-:S09]  /*2f40*/  UISETP.NE.OR UP0, UPT, UR18, 0x1, UP0 ;  /* 0x000000011200788c */ /* 0x000fd20008705670 */
[----:B------:R-:W-:Y:S05]  /*2f50*/  BRA.U UP0, `(.L_x_49) ;  /* 0x00000005004c7547 */ /* 0x000fea000b800000 */
[----:B------:R-:W-:Y:S01]  /*2f60*/  HFMA2 R3, -RZ, RZ, 0, 0 ;  /* 0x00000000ff037431 */ /* 0x000fe200000001ff */
[----:B------:R-:W-:Y:S01]  /*2f70*/  ISETP.GE.U32.AND P2, PT, R5, 0x4, PT ;  /* 0x000000040500780c */ /* 0x000fe20003f46070 */
[----:B------:R-:W-:Y:S01]  /*2f80*/  IMAD.MOV.U32 R12, RZ, RZ, 0x1 ;  /* 0x00000001ff0c7424 */ /* 0x000fe200078e00ff */
[----:B------:R-:W-:Y:S01]  /*2f90*/  CS2R R6, SRZ ;  /* 0x0000000000067805 */ /* 0x000fe2000001ff00 */
[----:B------:R-:W-:Y:S01]  /*2fa0*/  IMAD.MOV.U32 R4, RZ, RZ, RZ ;  /* 0x000000ffff047224 */ /* 0x000fe200078e00ff */
[----:B------:R-:W-:Y:S01]  /*2fb0*/  UMOV UR6, 0x400 ;  /* 0x0000040000067882 */ /* 0x000fe20000000000 */
[----:B------:R-:W-:Y:S01]  /*2fc0*/  UMOV UR5, URZ ;  /* 0x000000ff00057c82 */ /* 0x000fe20008000000 */
[----:B------:R-:W-:-:S12]  /*2fd0*/  ULEA UR6, UR61, UR6, 0x18 ;  /* 0x000000063d067291 */ /* 0x000fd8000f8ec0ff */
.L_x_53:
[----:B------:R-:W-:Y:S02]  /*2fe0*/  LEA R0, R3, UR6, 0x3 ;  /* 0x0000000603007c11 */ /* 0x000fe4000f8e18ff */
[----:B------:R-:W-:-:S03]  /*2ff0*/  SHF.L.U32 R9, R4, 0x1f, RZ ;  /* 0x0000001f04097819 */ /* 0x000fc600000006ff */
[----:B------:R-:W-:Y:S01]  /*3000*/  VIADD R8, R0, 0xe0 ;  /* 0x000000e000087836 */ /* 0x000fe20000000000 */
[----:B------:R-:W1:Y:S02]  /*3010*/  SYNCS.PHASECHK.TRANS64.TRYWAIT P0, [R0+URZ+0xd0], R9 ;  /* 0x0000d009000075a7 */ /* 0x000e6400080011ff */
[----:B-1----:R-:W-:Y:S05]  /*3020*/  @!P0 BRA `(.L_x_50) ;  /* 0x0000006800688947 */ /* 0x002fea0003800000 */
.L_x_157:
[----:B------:R-:W-:Y:S01]  /*3030*/  ULEA UR4, UR5, UR6, 0x3 ;  /* 0x0000000605047291 */ /* 0x000fe2000f8e18ff */
[----:B------:R-:W-:Y:S01]  /*3040*/  PRMT R8, RZ, 0x654, R8 ;  /* 0x00000654ff087816 */ /* 0x000fe20000000008 */
[----:B-1----:R-:W-:Y:S01]  /*3050*/  @!P2 IMAD.MOV.U32 R9, RZ, RZ, 0x10 ;  /* 0x00000010ff09a424 */ /* 0x002fe200078e00ff */
[----:B------:R-:W-:Y:S01]  /*3060*/  SHF.L.U32 R11, R12, 0x1f, RZ ;  /* 0x0000001f0c0b7819 */ /* 0x000fe200000006ff */
[----:B------:R-:W-:Y:S01]  /*3070*/  UIADD3 UR7, UPT, UPT, UR4, 0x70, URZ ;  /* 0x0000007004077890 */ /* 0x000fe2000fffe0ff */
[----:B------:R1:W-:Y:S05]  /*3080*/  SYNCS.ARRIVE.TRANS64.RED.A1T0 RZ, [R8+URZ], RZ ;  /* 0x000000ff08ff79a7 */ /* 0x0003ea00081004ff */
[----:B------:R-:W-:Y:S01]  /*3090*/  IMAD.U32 R0, RZ, RZ, UR7 ;  /* 0x00000007ff007e24 */ /* 0x000fe2000f8e00ff */
[----:B------:R-:W2:Y:S04]  /*30a0*/  SYNCS.PHASECHK.TRANS64.TRYWAIT P0, [UR4+0x80], R11 ;  /* 0x0000800bff0075a7 */ /* 0x000ea80008001104 */
[----:B------:R-:W-:Y:S01]  /*30b0*/  PRMT R13, R5, 0x654, R0 ;  /* 0x00000654050d7816 */ /* 0x000fe20000000000 */
[----:B-12---:R-:W-:Y:S06]  /*30c0*/  @!P0 BRA `(.L_x_51) ;  /* 0x0000006800548947 */ /* 0x006fec0003800000 */
.L_x_159:
[----:B------:R-:W-:Y:S01]  /*30d0*/  ULEA UR8, UR5, UR6, 0x4 ;  /* 0x0000000605087291 */ /* 0x000fe2000f8e20ff */
[----:B------:R-:W-:Y:S01]  /*30e0*/  SEL R2, R13, R2, !P2 ;  /* 0x000000020d027207 */ /* 0x000fe20005000000 */
[----:B------:R-:W-:Y:S01]  /*30f0*/  UIADD3 UR9, UPT, UPT, UR4, 0x70, URZ ;  /* 0x0000007004097890 */ /* 0x000fe2000fffe0ff */
[----:B-1----:R-:W-:Y:S01]  /*3100*/  LEA R0, R7, UR6, 0x3 ;  /* 0x0000000607007c11 */ /* 0x002fe2000f8e18ff */
[----:B------:R-:W-:Y:S01]  /*3110*/  UIADD3 UR8, UPT, UPT, UR8, 0x100, URZ ;  /* 0x0000010008087890 */ /* 0x000fe2000fffe0ff */
[----:B------:R1:W-:Y:S01]  /*3120*/  @!P2 SYNCS.ARRIVE.TRANS64.RED RZ, [R2+URZ], R9 ;  /* 0x0000000902ffa9a7 */ /* 0x0003e200080004ff */
[----:B------:R-:W-:Y:S01]  /*3130*/  UIADD3 UR4, UPT, UPT, UR5, 0x1, URZ ;  /* 0x0000000105047890 */ /* 0x000fe2000fffe0ff */
[----:B------:R-:W-:-:S03]  /*3140*/  VIADD R3, R3, 0x1 ;  /* 0x0000000103037836 */ /* 0x000fc60000000000 */
[----:B------:R-:W-:Y:S02]  /*3150*/  UISETP.NE.AND UP0, UPT, UR4, 0x2, UPT ;  /* 0x000000020400788c */ /* 0x000fe4000bf05270 */
[----:B------:R-:W-:Y:S01]  /*3160*/  ISETP.NE.AND P0, PT, R3, 0x2, PT ;  /* 0x000000020300780c */ /* 0x000fe20003f05270 */
[----:B------:R-:W-:Y:S06]  /*3170*/  UGETNEXTWORKID.BROADCAST [UR8], [UR9] ;  /* 0x00000000080073ca */ /* 0x000fec0008000100 */
[----:B------:R-:W-:Y:S02]  /*3180*/  USEL UR7, URZ, 0x1, UP0 ;  /* 0x00000001ff077887 */ /* 0x000fe40008000000 */
[----:B------:R-:W-:-:S04]  /*3190*/  USEL UR5, UR4, URZ, UP0 ;  /* 0x000000ff04057287 */ /* 0x000fc80008000000 */
[----:B------:R-:W-:Y:S02]  /*31a0*/  LOP3.LUT R12, R12, UR7, RZ, 0x3c, !PT ;  /* 0x000000070c0c7c12 */ /* 0x000fe4000f8e3cff */
[----:B-1----:R-:W-:-:S04]  /*31b0*/  SHF.L.U32 R9, R6, 0x1f, RZ ;  /* 0x0000001f06097819 */ /* 0x002fc800000006ff */
[----:B------:R-:W1:Y:S02]  /*31c0*/  SYNCS.PHASECHK.TRANS64.TRYWAIT P1, [R0+URZ+0x70], R9 ;  /* 0x00007009000075a7 */ /* 0x000e6400080211ff */
[----:B-1----:R-:W-:Y:S05]  /*31d0*/  @!P1 BRA `(.L_x_52) ;  /* 0x0000006800289947 */ /* 0x002fea0003800000 */
.L_x_160:
[C---:B------:R-:W-:Y:S01]  /*31e0*/  LEA R8, R7.reuse, UR6, 0x4 ;  /* 0x0000000607087c11 */ /* 0x040fe2000f8e20ff */
[----:B------:R-:W-:Y:S01]  /*31f0*/  VIADD R7, R7, 0x1 ;  /* 0x0000000107077836 */ /* 0x000fe20000000000 */
[----:B------:R-:W-:Y:S01]  /*3200*/  SEL R3, R3, RZ, P0 ;  /* 0x000000ff03037207 */ /* 0x000fe20000000000 */
[----:B-1----:R-:W-:-:S03]  /*3210*/  VIADD R0, R0, 0x80 ;  /* 0x0000008000007836 */ /* 0x002fc60000000000 */
[----:B------:R-:W1:Y:S01]  /*3220*/  LDS.128 R8, [R8+0x100] ;  /* 0x0001000008087984 */ /* 0x000e620000000c00 */
[C---:B------:R-:W-:Y:S02]  /*3230*/  ISETP.NE.AND P1, PT, R7.reuse, 0x2, PT ;  /* 0x000000020700780c */ /* 0x040fe40003f25270 */
[----:B------:R-:W-:Y:S01]  /*3240*/  PRMT R0, RZ, 0x654, R0 ;  /* 0x00000654ff007816 */ /* 0x000fe20000000000 */
[----:B------:R-:W-:Y:S01]  /*3250*/  @!PT LDS RZ, [RZ] ;  /* 0x00000000fffff984 */ /* 0x000fe20000000800 */
[----:B------:R-:W-:Y:S01]  /*3260*/  @!PT LDS RZ, [RZ] ;  /* 0x00000000fffff984 */ /* 0x000fe20000000800 */
[----:B------:R-:W-:Y:S01]  /*3270*/  @!PT LDS RZ, [RZ] ;  /* 0x00000000fffff984 */ /* 0x000fe20000000800 */
[----:B------:R-:W-:Y:S01]  /*3280*/  @!PT LDS RZ, [RZ] ;  /* 0x00000000fffff984 */ /* 0x000fe20000000800 */
[----:B------:R2:W-:Y:S06]  /*3290*/  MEMBAR.ALL.CTA ;  /* 0x0000000000007992 */ /* 0x0005ec0000008000 */
[----:B--2---:R-:W2:Y:S01]  /*32a0*/  FENCE.VIEW.ASYNC.S ;  /* 0x00000000000073c6 */ /* 0x004ea20000000000 */
[----:B------:R-:W-:Y:S01]  /*32b0*/  SEL R7, R7, RZ, P1 ;  /* 0x000000ff07077207 */ /* 0x000fe20000800000 */
[----:B--2---:R2:W-:Y:S01]  /*32c0*/  SYNCS.ARRIVE.TRANS64.RED.A1T0 RZ, [R0+URZ], RZ ;  /* 0x000000ff00ff79a7 */ /* 0x0045e200081004ff */
[----:B-1----:R-:W-:-:S02]  /*32d0*/  LOP3.LUT P3, RZ, R10, 0x1, RZ, 0xc0, !PT ;  /* 0x000000010aff7812 */ /* 0x002fc4000786c0ff */
[----:B------:R-:W-:Y:S02]  /*32e0*/  SEL R9, RZ, 0x1, P0 ;  /* 0x00000001ff097807 */ /* 0x000fe40000000000 */
[----:B------:R-:W-:Y:S02]  /*32f0*/  SEL R11, RZ, 0x1, P1 ;  /* 0x00000001ff0b7807 */ /* 0x000fe40000800000 */
[----:B------:R-:W-:Y:S02]  /*3300*/  LOP3.LUT R4, R4, R9, RZ, 0x3c, !PT ;  /* 0x0000000904047212 */ /* 0x000fe400078e3cff */
[----:B------:R-:W-:-:S05]  /*3310*/  LOP3.LUT R6, R6, R11, RZ, 0x3c, !PT ;  /* 0x0000000b06067212 */ /* 0x000fca00078e3cff */
[----:B--2---:R-:W-:Y:S05]  /*3320*/  @P3 BRA `(.L_x_53) ;  /* 0xfffffffc002c3947 */ /* 0x004fea000383ffff */
[----:B------:R-:W-:Y:S01]  /*3330*/  ULEA UR4, UR5, UR6, 0x3 ;  /* 0x0000000605047291 */ /* 0x000fe2000f8e18ff */
[----:B------:R-:W-:-:S08]  /*3340*/  SHF.L.U32 R3, R12, 0x1f, RZ ;  /* 0x0000001f0c037819 */ /* 0x000fd000000006ff */
[----:B------:R-:W1:Y:S02]  /*3350*/  SYNCS.PHASECHK.TRANS64 P0, [UR4+0x80], R3 ;  /* 0x00008003ff0075a7 */ /* 0x000e640008001004 */
[----:B-1----:R-:W-:Y:S05]  /*3360*/  @P0 BRA `(.L_x_54) ;  /* 0x0000000000080947 */ /* 0x002fea0003800000 */
[----:B------:R-:W1:Y:S02]  /*3370*/  SYNCS.PHASECHK.TRANS64.TRYWAIT P0, [UR4+0x80], R3 ;  /* 0x00008003ff0075a7 */ /* 0x000e640008001104 */
[----:B-1----:R-:W-:Y:S05]  /*3380*/  @!P0 BRA `(.L_x_55) ;  /* 0x0000006400d08947 */ /* 0x002fea0003800000 */
.L_x_54:
[----:B------:R-:W-:-:S04]  /*3390*/  UIADD3 UR7, UPT, UPT, UR5, 0x1, URZ ;  /* 0x0000000105077890 */ /* 0x000fc8000fffe0ff */
[----:B------:R-:W-:-:S04]  /*33a0*/  UISETP.NE.AND UP0, UPT, UR7, 0x2, UPT ;  /* 0x000000020700788c */ /* 0x000fc8000bf05270 */
[----:B------:R-:W-:Y:S02]  /*33b0*/  USEL UR8, URZ, 0x1, UP0 ;  /* 0x00000001ff087887 */ /* 0x000fe40008000000 */
[----:B------:R-:W-:-:S04]  /*33c0*/  USEL UR7, UR7, URZ, UP0 ;  /* 0x000000ff07077287 */ /* 0x000fc80008000000 */
[----:B------:R-:W-:Y:S01]  /*33d0*/  ULEA UR7, UR7, UR6, 0x3 ;  /* 0x0000000607077291 */ /* 0x000fe2000f8e18ff */
[----:B-1----:R-:W-:-:S04]  /*33e0*/  LOP3.LUT R3, R12, UR8, RZ, 0x3c, !PT ;  /* 0x000000080c037c12 */ /* 0x002fc8000f8e3cff */
[----:B------:R-:W-:-:S04]  /*33f0*/  SHF.L.U32 R0, R3, 0x1f, RZ ;  /* 0x0000001f03007819 */ /* 0x000fc800000006ff */
[----:B------:R-:W1:Y:S02]  /*3400*/  SYNCS.PHASECHK.TRANS64 P0, [UR7+0x80], R0 ;  /* 0x00008000ff0075a7 */ /* 0x000e640008001007 */
[----:B-1----:R-:W-:Y:S05]  /*3410*/  @P0 EXIT ;  /* 0x000000000000094d */ /* 0x002fea0003800000 */
[----:B------:R-:W-:Y:S02]  /*3420*/  SHF.L.U32 R3, R3, 0x1f, RZ ;  /* 0x0000001f03037819 */ /* 0x000fe400000006ff */
[----:B------:R-:W-:-:S07]  /*3430*/  MOV R0, UR7 ;  /* 0x0000000700007c02 */ /* 0x000fce0008000f00 */
.L_x_56:
[----:B-1----:R1:W2:Y:S02]  /*3440*/  SYNCS.PHASECHK.TRANS64.TRYWAIT P0, [R0+URZ+0x80], R3 ;  /* 0x00008003000075a7 */ /* 0x0022a400080011ff */
[----:B--2---:R-:W-:Y:S05]  /*3450*/  @!P0 NANOSLEEP.SYNCS 0x989680 ;  /* 0x009896800000895d */ /* 0x004fea0003900000 */
[----:B------:R-:W2:Y:S02]  /*3460*/  @!P0 SYNCS.PHASECHK.TRANS64 P0, [R0+URZ+0x80], R3 ;  /* 0x00008003000085a7 */ /* 0x000ea400080010ff */
[----:B--2---:R-:W-:Y:S05]  /*3470*/  @P0 EXIT ;  /* 0x000000000000094d */ /* 0x004fea0003800000 */
[----:B------:R-:W-:Y:S05]  /*3480*/  BRA `(.L_x_56) ;  /* 0xfffffffc00ec7947 */ /* 0x000fea000383ffff */
.L_x_49:
[----:B------:R-:W-:Y:S05]  /*3490*/  BRA.U UP4, `(.L_x_57) ;  /* 0x00000019044c7547 */ /* 0x000fea000b800000 */
[----:B------:R-:W-:Y:S01]  /*34a0*/  UMOV UR4, 0x40 ;  /* 0x0000004000047882 */ /* 0x000fe20000000000 */
[----:B------:R-:W-:Y:S01]  /*34b0*/  NOP ;  /* 0x0000000000007918 */ /* 0x000fe20000000000 */
[----:B------:R-:W-:Y:S01]  /*34c0*/  ULEA UR5, UR61, UR4, 0x18 ;  /* 0x000000043d057291 */ /* 0x000fe2000f8ec0ff */
[----:B------:R-:W-:Y:S02]  /*34d0*/  UMOV UR6, 0x400 ;  /* 0x0000040000067882 */ /* 0x000fe40000000000 */
[----:B------:R-:W-:-:S06]  /*34e0*/  ULEA UR6, UR61, UR6, 0x18 ;  /* 0x000000063d067291 */ /* 0x000fcc000f8ec0ff */
[----:B------:R-:W1:Y:S02]  /*34f0*/  LDS.U8 R5, [UR5+0x1c] ;  /* 0x00001c05ff057984 */ /* 0x000e640008000000 */
[----:B-1----:R-:W-:-:S13]  /*3500*/  ISETP.NE.AND P0, PT, R5, RZ, PT ;  /* 0x000000ff0500720c */ /* 0x002fda0003f05270 */
[----:B------:R-:W-:Y:S05]  /*3510*/  @P0 BRA `(.L_x_58) ;  /* 0x0000000400180947 */ /* 0x000fea0003800000 */
[----:B------:R-:W-:Y:S01]  /*3520*/  R2UR UR4, R2 ;  /* 0x00000000020472ca */ /* 0x000fe200000e0000 */
[----:B------:R-:W-:-:S12]  /*3530*/  UIADD3 UR7, UPT, UPT, UR5, 0x8, URZ ;  /* 0x0000000805077890 */ /* 0x000fd8000fffe0ff */
[----:B------:R-:W-:-:S09]  /*3540*/  UISETP.NE.U32.AND UP1, UPT, UR4, 0x1, UPT ;  /* 0x000000010400788c */ /* 0x000fd2000bf25070 */
[----:B------:R-:W-:Y:S05]  /*3550*/  BRA.U !UP1, `(.L_x_59) ;  /* 0x0000000109a47547 */ /* 0x000fea000b800000 */
[----:B------:R-:W-:Y:S01]  /*3560*/  ELECT P0, URZ, PT ;  /* 0x0000000000ff782f */ /* 0x000fe20003800000 */
[----:B------:R-:W-:-:S12]  /*3570*/  BSSY B0, `(.L_x_59) ;  /* 0x0000027000007945 */ /* 0x000fd80003800000 */
[----:B------:R-:W-:Y:S05]  /*3580*/  @!P0 BRA `(.L_x_60) ;  /* 0x0000000000948947 */ /* 0x000fea0003800000 */
[----:B------:R-:W-:-:S05]  /*3590*/  UMOV UR4, 0x10 ;  /* 0x0000001000047882 */ /* 0x000fca0000000000 */
[----:B------:R-:W-:Y:S04]  /*35a0*/  DEPBAR.LE SB1, 0x36 ;  /* 0x00009d800000791a */ /* 0x000fe80000000000 */
[----:B------:R-:W1:Y:S02]  /*35b0*/  UTCATOMSWS.2CTA.FIND_AND_SET.ALIGN UP0, UR4, UR4 ;  /* 0x00000004000475e3 */ /* 0x000e640008200800 */
[----:B-1----:R-:W-:Y:S01]  /*35c0*/  MOV R12, UR4 ;  /* 0x00000004000c7c02 */ /* 0x002fe20008000f00 */
[----:B------:R-:W-:Y:S06]  /*35d0*/  BRA.U UP0, `(.L_x_61) ;  /* 0x0000000100187547 */ /* 0x000fec000b800000 */
.L_x_62:
[----:B------:R-:W-:Y:S05]  /*35e0*/  NANOSLEEP 0x64 ;  /* 0x000000640000795d */ /* 0x000fea0003800000 */
[----:B------:R-:W-:-:S05]  /*35f0*/  UMOV UR4, 0x10 ;  /* 0x0000001000047882 */ /* 0x000fca0000000000 */
[----:B------:R-:W-:Y:S04]  /*3600*/  DEPBAR.LE SB1, 0x36 ;  /* 0x00009d800000791a */ /* 0x000fe80000000000 */
[----:B------:R-:W1:Y:S02]  /*3610*/  UTCATOMSWS.2CTA.FIND_AND_SET.ALIGN UP0, UR4, UR4 ;  /* 0x00000004000475e3 */ /* 0x000e640008200800 */
[----:B-1----:R-:W-:Y:S01]  /*3620*/  MOV R12, UR4 ;  /* 0x00000004000c7c02 */ /* 0x002fe20008000f00 */
[----:B------:R-:W-:Y:S05]  /*3630*/  BRA.U !UP0, `(.L_x_62) ;  /* 0xfffffffd08e87547 */ /* 0x000fea000b83ffff */
.L_x_61:
[----:B------:R-:W1:Y:S01]  /*3640*/  LDS R8, [UR5+0x10] ;  /* 0x00001005ff087984 */ /* 0x000e620008000800 */
[----:B------:R-:W-:Y:S01]  /*3650*/  R2UR UR4, R0 ;  /* 0x00000000000472ca */ /* 0x000fe200000e0000 */
[----:B------:R-:W-:-:S04]  /*3660*/  IMAD.U32 R5, RZ, RZ, UR6 ;  /* 0x00000006ff057e24 */ /* 0x000fc8000f8e00ff */
[----:B------:R-:W-:-:S08]  /*3670*/  VIADD R5, R5, 0x120 ;  /* 0x0000012005057836 */ /* 0x000fd00000000000 */
[----:B------:R-:W-:Y:S02]  /*3680*/  MOV R6, UR4 ;  /* 0x0000000400067c02 */ /* 0x000fe40008000f00 */
[----:B-1----:R-:W-:-:S04]  /*3690*/  SHF.L.U32 R8, R8, 0x1f, RZ ;  /* 0x0000001f08087819 */ /* 0x002fc800000006ff */
[----:B------:R-:W1:Y:S02]  /*36a0*/  SYNCS.PHASECHK.TRANS64.TRYWAIT P0, [UR5+0x8], R8 ;  /* 0x00000808ff0075a7 */ /* 0x000e640008001105 */
[----:B-1----:R-:W-:Y:S05]  /*36b0*/  @P0 BRA `(.L_x_63) ;  /* 0x0000000000080947 */ /* 0x002fea0003800000 */
[----:B------:R-:W1:Y:S02]  /*36c0*/  SYNCS.PHASECHK.TRANS64.TRYWAIT P0, [UR5+0x8], R8 ;  /* 0x00000808ff0075a7 */ /* 0x000e640008001105 */
[----:B-1----:R-:W-:Y:S05]  /*36d0*/  @!P0 BRA `(.L_x_64) ;  /* 0x0000006400148947 */ /* 0x002fea0003800000 */
.L_x_63:
[----:B------:R-:W-:Y:S01]  /*36e0*/  R2UR UR4, R0 ;  /* 0x00000000000472ca */ /* 0x000fe200000e0000 */
[----:B------:R-:W-:Y:S01]  /*36f0*/  IMAD.MOV.U32 R9, RZ, RZ, 0xffff ;  /* 0x0000ffffff097424 */ /* 0x000fe200078e00ff */
[----:B------:R-:W-:Y:S01]  /*3700*/  PRMT R6, R6, 0x654, R5 ;  /* 0x0000065406067816 */ /* 0x000fe20000000005 */
[----:B------:R-:W-:Y:S02]  /*3710*/  HFMA2 R5, -RZ, RZ, 0, 5.9604644775390625e-08 ;  /* 0x00000001ff057431 */ /* 0x000fe400000001ff */
[----:B-1----:R-:W-:Y:S02]  /*3720*/  IMAD.MOV.U32 R8, RZ, RZ, 0x4 ;  /* 0x00000004ff087424 */ /* 0x002fe400078e00ff */
[----:B------:R-:W-:Y:S01]  /*3730*/  IMAD.SHL.U32 R11, R12, 0x20, RZ ;  /* 0x000000200c0b7824 */ /* 0x000fe200078e00ff */
[----:B------:R-:W-:-:S05]  /*3740*/  SHF.L.U32 R10, R9, R12, RZ ;  /* 0x0000000c090a7219 */ /* 0x000fca00000006ff */
[----:B------:R-:W-:Y:S01]  /*3750*/  UPRMT UR4, UR4, 0x654, UR7 ;  /* 0x0000065404047896 */ /* 0x000fe20008000007 */
[----:B------:R-:W-:-:S05]  /*3760*/  SHF.L.U32 R9, R5, R12, RZ ;  /* 0x0000000c05097219 */ /* 0x000fca00000006ff */
[----:B------:R-:W-:-:S03]  /*3770*/  MOV R7, UR4 ;  /* 0x0000000400077c02 */ /* 0x000fc60008000f00 */
[----:B------:R1:W-:Y:S01]  /*3780*/  SYNCS.ARRIVE.TRANS64.RED RZ, [UR4], R8 ;  /* 0x00000008ffff79a7 */ /* 0x0003e20008000404 */
[----:B------:R1:W-:Y:S04]  /*3790*/  STS [UR6+0x120], R11 ;  /* 0x0001200bff007988 */ /* 0x0003e80008000806 */
[----:B------:R1:W-:Y:S04]  /*37a0*/  STAS [R6.64], R12 ;  /* 0x0000000c06007dbd */ /* 0x0003e8000c0008ff */
[----:B------:R1:W-:Y:S04]  /*37b0*/  ATOMS.OR RZ, [UR5+0x14], R10 ;  /* 0x0000140affff798c */ /* 0x0003e8000b000005 */
[----:B------:R1:W-:Y:S04]  /*37c0*/  ATOMS.OR RZ, [UR5+0x18], R9 ;  /* 0x00001809ffff798c */ /* 0x0003e8000b000005 */
[----:B------:R1:W-:Y:S02]  /*37d0*/  ATOMS.XOR RZ, [UR5+0x10], R5 ;  /* 0x00001005ffff798c */ /* 0x0003e4000b800005 */
.L_x_60:
[----:B------:R-:W-:Y:S05]  /*37e0*/  BSYNC B0 ;  /* 0x0000000000007941 */ /* 0x000fea0003800000 */
.L_x_59:
[----:B------:R-:W-:Y:S05]  /*37f0*/  BRA.U UP1, `(.L_x_65) ;  /* 0x0000000101707547 */ /* 0x000fea000b800000 */
[----:B------:R-:W-:-:S03]  /*3800*/  UMOV UR4, 0xffffffff ;  /* 0xffffffff00047882 */ /* 0x000fc60000000000 */
[----:B------:R-:W-:Y:S05]  /*3810*/  BRA.DIV UR4, `(.L_x_66) ;  /* 0x0000006204dc7947 */ /* 0x000fea000b800000 */
[----:B------:R-:W-:-:S13]  /*3820*/  ELECT P0, URZ, PT ;  /* 0x0000000000ff782f */ /* 0x000fda0003800000 */
.L_x_164:
[----:B------:R-:W-:Y:S05]  /*3830*/  @!P0 BRA `(.L_x_65) ;  /* 0x0000000000608947 */ /* 0x000fea0003800000 */
[----:B-1----:R-:W1:Y:S02]  /*3840*/  LDS R6, [UR5+0x10] ;  /* 0x00001005ff067984 */ /* 0x002e640008000800 */
[----:B-1----:R-:W-:-:S04]  /*3850*/  SHF.L.U32 R6, R6, 0x1f, RZ ;  /* 0x0000001f06067819 */ /* 0x002fc800000006ff */
[----:B------:R-:W1:Y:S02]  /*3860*/  SYNCS.PHASECHK.TRANS64.TRYWAIT P0, [UR5+0x8], R6 ;  /* 0x00000806ff0075a7 */ /* 0x000e640008001105 */
[----:B-1----:R-:W-:Y:S05]  /*3870*/  @P0 BRA `(.L_x_67) ;  /* 0x0000000000080947 */ /* 0x002fea0003800000 */
[----:B------:R-:W1:Y:S02]  /*3880*/  SYNCS.PHASECHK.TRANS64.TRYWAIT P0, [UR5+0x8], R6 ;  /* 0x00000806ff0075a7 */ /* 0x000e640008001105 */
[----:B-1----:R-:W-:Y:S05]  /*3890*/  @!P0 BRA `(.L_x_68) ;  /* 0x0000006000e08947 */ /* 0x002fea0003800000 */
.L_x_67:
[----:B------:R-:W2:Y:S01]  /*38a0*/  LDS R8, [UR6+0x120] ;  /* 0x00012006ff087984 */ /* 0x000ea20008000800 */
[----:B------:R-:W-:Y:S01]  /*38b0*/  R2UR UR4, R0 ;  /* 0x00000000000472ca */ /* 0x000fe200000e0000 */
[----:B-1----:R-:W-:Y:S02]  /*38c0*/  IMAD.MOV.U32 R6, RZ, RZ, 0xffff ;  /* 0x0000ffffff067424 */ /* 0x002fe400078e00ff */
[----:B------:R-:W-:-:S10]  /*38d0*/  IMAD.MOV.U32 R5, RZ, RZ, 0x1 ;  /* 0x00000001ff057424 */ /* 0x000fd400078e00ff */
[----:B------:R-:W-:Y:S01]  /*38e0*/  UPRMT UR4, UR4, 0x654, UR7 ;  /* 0x0000065404047896 */ /* 0x000fe20008000007 */
[----:B--2---:R-:W-:Y:S01]  /*38f0*/  IMAD.SHL.U32 R7, R8, 0x20, RZ ;  /* 0x0000002008077824 */ /* 0x004fe200078e00ff */
[-C--:B------:R-:W-:Y:S02]  /*3900*/  SHF.L.U32 R6, R6, R8.reuse, RZ ;  /* 0x0000000806067219 */ /* 0x080fe400000006ff */
[----:B------:R-:W-:Y:S02]  /*3910*/  SHF.L.U32 R8, R5, R8, RZ ;  /* 0x0000000805087219 */ /* 0x000fe400000006ff */
[----:B------:R2:W-:Y:S04]  /*3920*/  STS [UR6+0x120], R7 ;  /* 0x00012007ff007988 */ /* 0x0005e80008000806 */
[----:B------:R2:W-:Y:S04]  /*3930*/  ATOMS.OR RZ, [UR5+0x14], R6 ;  /* 0x00001406ffff798c */ /* 0x0005e8000b000005 */
[----:B------:R2:W-:Y:S01]  /*3940*/  ATOMS.OR RZ, [UR5+0x18], R8 ;  /* 0x00001808ffff798c */ /* 0x0005e2000b000005 */
[----:B------:R-:W-:Y:S03]  /*3950*/  SYNCS.ARRIVE.TRANS64.RED.A1T0 RZ, [UR4], RZ ;  /* 0x000000ffffff79a7 */ /* 0x000fe60008100404 */
[----:B------:R2:W-:Y:S01]  /*3960*/  ATOMS.XOR RZ, [UR5+0x10], R5 ;  /* 0x00001005ffff798c */ /* 0x0005e2000b800005 */
[----:B------:R-:W-:Y:S05]  /*3970*/  BRA `(.L_x_65) ;  /* 0x0000000000107947 */ /* 0x000fea0003800000 */
.L_x_58:
[----:B------:R-:W-:Y:S02]  /*3980*/  MOV R5, 0xffffffff ;  /* 0xffffffff00057802 */ /* 0x000fe40000000f00 */
[----:B------:R-:W-:-:S03]  /*3990*/  MOV R6, 0x39c0 ;  /* 0x000039c000067802 */ /* 0x000fc60000000f00 */
[----:B------:R1:W-:Y:S04]  /*39a0*/  STS [UR6+0x120], R5 ;  /* 0x00012005ff007988 */ /* 0x0003e80008000806 */
[----:B-1---5:R-:W-:Y:S05]  /*39b0*/  CALL.REL.NOINC `($__internal_1_$__cuda_sm10x_tcgen05_guardrail_trap_phase_invalid_during_alloc) ;  /* 0x0000006800b47944 */ /* 0x022fea0003c00000 */
.L_x_65:
[----:B------:R-:W-:Y:S05]  /*39c0*/  WARPSYNC.ALL ;  /* 0x0000000000007948 */ /* 0x000fea0003800000 */
[----:B------:R-:W3:Y:S01]  /*39d0*/  S2UR UR4, SR_CgaCtaId ;  /* 0x00000000000479c3 */ /* 0x000ee20000008800 */
[----:B------:R-:W-:Y:S01]  /*39e0*/  UMOV UR62, 0x400 ;  /* 0x00000400003e7882 */ /* 0x000fe20000000000 */
[----:B------:R-:W4:Y:S01]  /*39f0*/  LDCU UR7, c[0x0][0x38c] ;  /* 0x00007180ff0777ac */ /* 0x000f220008000800 */
[----:B------:R-:W-:Y:S01]  /*3a00*/  LOP3.LUT R3, R3, 0xffff, RZ, 0xc0, !PT ;  /* 0x0000ffff03037812 */ /* 0x000fe200078ec0ff */
[----:B-1----:R-:W-:Y:S01]  /*3a10*/  IMAD.MOV.U32 R11, RZ, RZ, 0x1 ;  /* 0x00000001ff0b7424 */ /* 0x002fe200078e00ff */
[----:B------:R-:W-:Y:S01]  /*3a20*/  R2UR UR5, R2 ;  /* 0x00000000020572ca */ /* 0x000fe200000e0000 */
[----:B------:R-:W-:Y:S01]  /*3a30*/  IMAD.MOV.U32 R10, RZ, RZ, RZ ;  /* 0x000000ffff0a7224 */ /* 0x000fe200078e00ff */
[----:B------:R-:W-:-:S02]  /*3a40*/  LOP3.LUT R4, R4, 0xffff, RZ, 0xc0, !PT ;  /* 0x0000ffff04047812 */ /* 0x000fc400078ec0ff */
[----:B--2---:R-:W-:Y:S01]  /*3a50*/  CS2R R8, SRZ ;  /* 0x0000000000087805 */ /* 0x004fe2000001ff00 */
[----:B------:R-:W-:Y:S01]  /*3a60*/  UMOV UR9, URZ ;  /* 0x000000ff00097c82 */ /* 0x000fe20008000000 */
[----:B------:R-:W-:Y:S01]  /*3a70*/  UMOV UR60, URZ ;  /* 0x000000ff003c7c82 */ /* 0x000fe20008000000 */
[----:B------:R-:W-:Y:S01]  /*3a80*/  R2UR UR65, R4 ;  /* 0x00000000044172ca */ /* 0x000fe200000e0000 */
[----:B------:R-:W-:Y:S01]  /*3a90*/  UMOV UR76, 0x0 ;  /* 0x00000000004c7882 */ /* 0x000fe20000000000 */
[----:B------:R-:W-:Y:S01]  /*3aa0*/  UMOV UR77, 0x10100910 ;  /* 0x10100910004d7882 */ /* 0x000fe20000000000 */
[----:B------:R-:W-:Y:S01]  /*3ab0*/  UMOV UR74, 0x0 ;  /* 0x00000000004a7882 */ /* 0x000fe20000000000 */
[----:B------:R-:W-:Y:S01]  /*3ac0*/  UMOV UR75, 0x10100910 ;  /* 0x10100910004b7882 */ /* 0x000fe20000000000 */
[----:B------:R-:W-:Y:S01]  /*3ad0*/  UMOV UR72, 0x0 ;  /* 0x0000000000487882 */ /* 0x000fe20000000000 */
[----:B------:R-:W-:Y:S01]  /*3ae0*/  UMOV UR73, 0x10100910 ;  /* 0x1010091000497882 */ /* 0x000fe20000000000 */
[----:B------:R-:W-:-:S02]  /*3af0*/  UISETP.NE.AND UP3, UPT, UR5, URZ, UPT ;  /* 0x000000ff0500728c */ /* 0x000fc4000bf65270 */
[----:B----4-:R-:W-:Y:S01]  /*3b00*/  UIADD3 UR7, UPT, UPT, UR7, 0x7f, URZ ;  /* 0x0000007f07077890 */ /* 0x010fe2000fffe0ff */
[----:B------:R-:W-:Y:S01]  /*3b10*/  UMOV UR70, 0x0 ;  /* 0x0000000000467882 */ /* 0x000fe20000000000 */
[----:B------:R-:W-:Y:S01]  /*3b20*/  UMOV UR71, 0x10100910 ;  /* 0x1010091000477882 */ /* 0x000fe20000000000 */
[----:B---3--:R-:W-:Y:S01]  /*3b30*/  ULEA UR62, UR4, UR62, 0x18 ;  /* 0x0000003e043e7291 */ /* 0x008fe2000f8ec0ff */
[----:B------:R-:W-:Y:S02]  /*3b40*/  UMOV UR68, 0x0 ;  /* 0x0000000000447882 */ /* 0x000fe40000000000 */
[----:B------:R-:W-:Y:S01]  /*3b50*/  UMOV UR4, URZ ;  /* 0x000000ff00047c82 */ /* 0x000fe20008000000 */
[----:B------:R-:W-:Y:S01]  /*3b60*/  UIADD3 UR6, UPT, UPT, UR62, 0x8400, URZ ;  /* 0x000084003e067890 */ /* 0x000fe2000fffe0ff */
[----:B------:R-:W-:Y:S01]  /*3b70*/  IMAD.U32 R14, RZ, RZ, UR4 ;  /* 0x00000004ff0e7e24 */ /* 0x000fe2000f8e00ff */
[----:B------:R-:W-:Y:S02]  /*3b80*/  USHF.R.S32.HI UR4, URZ, 0x1f, UR7 ;  /* 0x0000001fff047899 */ /* 0x000fe40008011407 */
[----:B------:R-:W-:-:S02]  /*3b90*/  UIADD3 UR5, UPT, UPT, UR62, 0x28400, URZ ;  /* 0x000284003e057890 */ /* 0x000fc4000fffe0ff */
[----:B------:R-:W-:Y:S02]  /*3ba0*/  ULEA.HI UR4, UR4, UR7, URZ, 0x7 ;  /* 0x0000000704047291 */ /* 0x000fe4000f8f38ff */
[----:B------:R-:W-:Y:S02]  /*3bb0*/  USHF.R.U32.HI UR6, URZ, 0x4, UR6 ;  /* 0x00000004ff067899 */ /* 0x000fe40008011606 */
[----:B------:R-:W-:Y:S02]  /*3bc0*/  USHF.R.S32.HI UR8, URZ, 0x7, UR4 ;  /* 0x00000007ff087899 */ /* 0x000fe40008011404 */
[----:B------:R-:W-:Y:S01]  /*3bd0*/  USHF.R.U32.HI UR5, URZ, 0x4, UR5 ;  /* 0x00000004ff057899 */ /* 0x000fe20008011605 */
[----:B------:R-:W-:Y:S01]  /*3be0*/  R2UR UR4, R3 ;  /* 0x00000000030472ca */ /* 0x000fe200000e0000 */
[----:B------:R-:W-:Y:S02]  /*3bf0*/  UISETP.LT.AND UP0, UPT, UR8, 0x1, UPT ;  /* 0x000000010800788c */ /* 0x000fe4000bf01270 */
[----:B------:R-:W-:Y:S01]  /*3c00*/  ULOP3.LUT UR6, UR6, 0x3fff, URZ, 0xc0, !UPT ;  /* 0x00003fff06067892 */ /* 0x000fe2000f8ec0ff */
[----:B------:R-:W-:Y:S01]  /*3c10*/  IMAD.U32 R12, RZ, RZ, UR8 ;  /* 0x00000008ff0c7e24 */ /* 0x000fe2000f8e00ff */
[----:B------:R-:W-:-:S02]  /*3c20*/  ULOP3.LUT UR67, UR5, 0x3fff, URZ, 0xc0, !UPT ;  /* 0x00003fff05437892 */ /* 0x000fc4000f8ec0ff */
[----:B------:R-:W-:Y:S02]  /*3c30*/  ULOP3.LUT UR66, UR6, 0x10000, URZ, 0xfc, !UPT ;  /* 0x0001000006427892 */ /* 0x000fe4000f8efcff */
[----:B------:R-:W-:Y:S01]  /*3c40*/  ULOP3.LUT UR67, UR67, 0x10000, URZ, 0xfc, !UPT ;  /* 0x0001000043437892 */ /* 0x000fe2000f8efcff */
[----:B------:R-:W-:-:S03]  /*3c50*/  UMOV UR69, 0x10100910 ;  /* 0x1010091000457882 */ /* 0x000fc60000000000 */
[----:B------:R-:W-:Y:S01]  /*3c60*/  IMAD.U32 R13, RZ, RZ, UR4 ;  /* 0x00000004ff0d7e24 */ /* 0x000fe2000f8e00ff */
[----:B------:R-:W-:Y:S01]  /*3c70*/  NOP ;  /* 0x0000000000007918 */ /* 0x000fe20000000000 */
[----:B------:R-:W-:Y:S06]  /*3c80*/  BAR.ARV 0x6, 0xa0 ;  /* 0x0182800000007b1d */ /* 0x000fec0000002000 */
[----:B------:R-:W1:Y:S02]  /*3c90*/  LDS R5, [UR62+0x120] ;  /* 0x0001203eff057984 */ /* 0x000e640008000800 */
[----:B-1----:R-:W-:-:S13]  /*3ca0*/  R2UR UR4, R5 ;  /* 0x00000000050472ca */ /* 0x002fda00000e0000 */
[----:B------:R-:W-:Y:S01]  /*3cb0*/  IMAD.U32 R16, RZ, RZ, UR4 ;  /* 0x00000004ff107e24 */ /* 0x000fe2000f8e00ff */
[----:B------:R-:W-:-:S06]  /*3cc0*/  USEL UR4, UR8, 0x1, !UP0 ;  /* 0x0000000108047887 */ /* 0x000fcc000c000000 */
[----:B------:R-:W-:-:S07]  /*3cd0*/  IMAD.U32 R15, RZ, RZ, UR4 ;  /* 0x00000004ff0f7e24 */ /* 0x000fce000f8e00ff */
.L_x_76:
[C---:B-1----:R-:W-:Y:S02]  /*3ce0*/  LEA R3, R10.reuse, UR62, 0x3 ;  /* 0x0000003e0a037c11 */ /* 0x042fe4000f8e18ff */
[----:B------:R-:W-:Y:S02]  /*3cf0*/  SHF.L.U32 R4, R9, 0x1f, RZ ;  /* 0x0000001f09047819 */ /* 0x000fe400000006ff */
[----:B------:R-:W-:Y:S02]  /*3d00*/  LEA R5, R10, UR62, 0x4 ;  /* 0x0000003e0a057c11 */ /* 0x000fe4000f8e20ff */
[----:B------:R-:W1:Y:S02]  /*3d10*/  SYNCS.PHASECHK.TRANS64.TRYWAIT P0, [R3+URZ+0x70], R4 ;  /* 0x00007004030075a7 */ /* 0x000e6400080011ff */
[----:B-1----:R-:W-:Y:S05]  /*3d20*/  @!P0 BRA `(.L_x_69) ;  /* 0x0000005c00d48947 */ /* 0x002fea0003800000 */
.L_x_165:
[----:B-1----:R-:W1:Y:S01]  /*3d30*/  LDS.128 R4, [R5+0x100] ;  /* 0x0001000005047984 */ /* 0x002e620000000c00 */
[----:B------:R-:W-:Y:S02]  /*3d40*/  VIADD R3, R3, 0x80 ;  /* 0x0000008003037836 */ /* 0x000fe40000000000 */
[----:B------:R-:W-:Y:S01]  /*3d50*/  VIADD R10, R10, 0x1 ;  /* 0x000000010a0a7836 */ /* 0x000fe20000000000 */
[----:B------:R-:W-:Y:S01]  /*3d60*/  @!PT LDS RZ, [RZ] ;  /* 0x00000000fffff984 */ /* 0x000fe20000000800 */
[----:B------:R-:W-:Y:S01]  /*3d70*/  @!PT LDS RZ, [RZ] ;  /* 0x00000000fffff984 */ /* 0x000fe20000000800 */
[----:B------:R-:W-:Y:S01]  /*3d80*/  @!PT LDS RZ, [RZ] ;  /* 0x00000000fffff984 */ /* 0x000fe20000000800 */
[----:B------:R-:W-:Y:S01]  /*3d90*/  @!PT LDS RZ, [RZ] ;  /* 0x00000000fffff984 */ /* 0x000fe20000000800 */
[----:B------:R2:W-:Y:S06]  /*3da0*/  MEMBAR.ALL.CTA ;  /* 0x0000000000007992 */ /* 0x0005ec0000008000 */
[----:B--2---:R-:W2:Y:S01]  /*3db0*/  FENCE.VIEW.ASYNC.S ;  /* 0x00000000000073c6 */ /* 0x004ea20000000000 */
[----:B------:R-:W-:-:S04]  /*3dc0*/  PRMT R3, RZ, 0x654, R3 ;  /* 0x00000654ff037816 */ /* 0x000fc80000000003 */
[----:B--2---:R2:W-:Y:S01]  /*3dd0*/  SYNCS.ARRIVE.TRANS64.RED.A1T0 RZ, [R3+URZ], RZ ;  /* 0x000000ff03ff79a7 */ /* 0x0045e200081004ff */
[----:B-1----:R-:W-:Y:S01]  /*3de0*/  LOP3.LUT P1, RZ, R6, 0x1, RZ, 0xc0, !PT ;  /* 0x0000000106ff7812 */ /* 0x002fe2000782c0ff */
[----:B--2---:R-:W-:-:S12]  /*3df0*/  BRA.U UP3, `(.L_x_70) ;  /* 0x00000009032c7547 */ /* 0x004fd8000b800000 */
[----:B------:R-:W1:Y:S01]  /*3e00*/  LDCU UR4, c[0x0][0x38c] ;  /* 0x00007180ff0477ac */ /* 0x000e620008000800 */
[----:B------:R-:W-:Y:S02]  /*3e10*/  R2UR UR5, R14 ;  /* 0x000000000e0572ca */ /* 0x000fe400000e0000 */
[----:B------:R-:W-:Y:S02]  /*3e20*/  PLOP3.LUT P2, PT, PT, PT, PT, 0x80, 0x8 ;  /* 0x000000000008781c */ /* 0x000fe40003f4f070 */
[----:B------:R-:W-:Y:S02]  /*3e30*/  SHF.L.U32 R6, R11, 0x1f, RZ ;  /* 0x0000001f0b067819 */ /* 0x000fe400000006ff */
[----:B------:R-:W-:-:S07]  /*3e40*/  R2UR UR6, R16 ;  /* 0x00000000100672ca */ /* 0x000fce00000e0000 */
[----:B------:R-:W-:Y:S02]  /*3e50*/  ULEA UR7, UR5, UR62, 0x3 ;  /* 0x0000003e05077291 */ /* 0x000fe4000f8e18ff */
[----:B-1----:R-:W-:-:S04]  /*3e60*/  UISETP.GE.AND UP0, UPT, UR4, 0x1, UPT ;  /* 0x000000010400788c */ /* 0x002fc8000bf06270 */
[----:B------:R-:W-:Y:S01]  /*3e70*/  IMAD.U32 R4, RZ, RZ, UR7 ;  /* 0x00000007ff047e24 */ /* 0x000fe2000f8e00ff */
[----:B------:R-:W-:Y:S01]  /*3e80*/  ULEA UR8, UR5, UR6, 0x6 ;  /* 0x0000000605087291 */ /* 0x000fe2000f8e30ff */
[----:B------:R-:W-:-:S05]  /*3e90*/  PLOP3.LUT P0, PT, PT, PT, UP0, 0x80, 0x8 ;  /* 0x000000000008781c */ /* 0x000fca0003f0f008 */
[----:B------:R-:W-:-:S08]  /*3ea0*/  @UP0 ULEA UR4, UR9, UR62, 0x3 ;  /* 0x0000003e09040291 */ /* 0x000fd0000f8e18ff */
[----:B------:R-:W-:-:S04]  /*3eb0*/  @P0 SHF.L.U32 R3, R8, 0x1f, RZ ;  /* 0x0000001f08030819 */ /* 0x000fc800000006ff */
[----:B------:R1:W2:Y:S01]  /*3ec0*/  @P0 SYNCS.PHASECHK.TRANS64.TRYWAIT P2, [UR4], R3 ;  /* 0x00000003ff0005a7 */ /* 0x0002a20008041104 */
[----:B------:R-:W3:Y:S02]  /*3ed0*/  SYNCS.PHASECHK.TRANS64.TRYWAIT P0, [UR7+0xb0], R6 ;  /* 0x0000b006ff0075a7 */ /* 0x000ee40008001107 */
[----:B-123--:R-:W-:Y:S05]  /*3ee0*/  @!P0 BRA `(.L_x_71) ;  /* 0x0000005c00788947 */ /* 0x00efea0003800000 */
.L_x_167:
[----:B------:R-:W-:Y:S01]  /*3ef0*/  UMOV UR64, UR60 ;  /* 0x0000003c00407c82 */ /* 0x000fe20008000000 */
[----:B------:R-:W-:Y:S05]  /*3f00*/  BRA.U !UP0, `(.L_x_72) ;  /* 0x0000000508d07547 */ /* 0x000fea000b800000 */
[----:B------:R-:W-:Y:S01]  /*3f10*/  R2UR UR4, R15 ;  /* 0x000000000f0472ca */ /* 0x000fe200000e0000 */
[----:B------:R-:W-:Y:S01]  /*3f20*/  UPLOP3.LUT UP2, UPT, UPT, UPT, UPT, 0x40, 0x4 ;  /* 0x000000000004789c */ /* 0x000fe20003f4e870 */
[----:B------:R-:W-:Y:S01]  /*3f30*/  R2UR UR61, R12 ;  /* 0x000000000c3d72ca */ /* 0x000fe200000e0000 */
[----:B------:R-:W-:-:S10]  /*3f40*/  UMOV UR7, UR9 ;  /* 0x0000000900077c82 */ /* 0x000fd40008000000 */
[----:B------:R-:W-:-:S12]  /*3f50*/  UIADD3 UR64, UPT, UPT, UR4, UR60, URZ ;  /* 0x0000003c04407290 */ /* 0x000fd8000fffe0ff */
.L_x_75:
[----:B--2---:R-:W-:Y:S01]  /*3f60*/  ULEA UR5, UR7, UR62, 0x3 ;  /* 0x0000003e07057291 */ /* 0x004fe2000f8e18ff */
[----:B------:R-:W-:Y:S11]  /*3f70*/  @P2 BRA `(.L_x_73) ;  /* 0x00000000000c2947 */ /* 0x000ff60003800000 */
[----:B-1----:R-:W-:Y:S04]  /*3f80*/  SHF.L.U32 R6, R8, 0x1f, RZ ;  /* 0x0000001f08067819 */ /* 0x002fe800000006ff */
[----:B------:R-:W1:Y:S02]  /*3f90*/  SYNCS.PHASECHK.TRANS64.TRYWAIT P0, [UR5], R6 ;  /* 0x00000006ff0075a7 */ /* 0x000e640008001105 */
[----:B-1----:R-:W-:Y:S05]  /*3fa0*/  @!P0 BRA `(.L_x_74) ;  /* 0x0000005c00648947 */ /* 0x002fea0003800000 */
.L_x_73:
[----:B------:R-:W-:Y:S01]  /*3fb0*/  UISETP.NE.AND UP0, UPT, UR61, 0x1, UPT ;  /* 0x000000013d00788c */ /* 0x000fe2000bf05270 */
[----:B------:R-:W-:Y:S01]  /*3fc0*/  PLOP3.LUT P2, PT, PT, PT, PT, 0x80, 0x8 ;  /* 0x000000000008781c */ /* 0x000fe20003f4f070 */
[----:B------:R-:W-:Y:S01]  /*3fd0*/  UIADD3 UR9, UPT, UPT, UR7, 0x1, URZ ;  /* 0x0000000107097890 */ /* 0x000fe2000fffe0ff */
[----:B-1----:R-:W-:Y:S01]  /*3fe0*/  MOV.SPILL R6, UR65 ;  /* 0x0000004100067c02 */ /* 0x002fe20009000f00 */
[----:B------:R-:W-:Y:S01]  /*3ff0*/  UIADD3 UR63, UPT, UPT, UR5, 0x10, URZ ;  /* 0x00000010053f7890 */ /* 0x000fe2000fffe0ff */
[----:B------:R-:W-:Y:S01]  /*4000*/  MOV.SPILL R5, UR64 ;  /* 0x0000004000057c02 */ /* 0x000fe20009000f00 */
[----:B------:R-:W-:Y:S01]  /*4010*/  UISETP.NE.AND UP1, UPT, UR9, 0x2, UPT ;  /* 0x000000020900788c */ /* 0x000fe2000bf25270 */
[----:B------:R-:W-:Y:S01]  /*4020*/  PLOP3.LUT P0, PT, PT, PT, UP0, 0x80, 0x8 ;  /* 0x000000000008781c */ /* 0x000fe20003f0f008 */
[----:B------:R-:W-:Y:S02]  /*4030*/  ULEA UR6, UR7, UR67, 0xa ;  /* 0x0000004307067291 */ /* 0x000fe4000f8e50ff */
[----:B------:R-:W-:Y:S02]  /*4040*/  USEL UR5, URZ, 0x1, UP1 ;  /* 0x00000001ff057887 */ /* 0x000fe40008800000 */
[----:B------:R-:W-:Y:S02]  /*4050*/  USEL UR9, UR9, URZ, UP1 ;  /* 0x000000ff09097287 */ /* 0x000fe40008800000 */
[----:B------:R-:W-:Y:S02]  /*4060*/  ULEA UR4, UR7, UR66, 0xc ;  /* 0x0000004207047291 */ /* 0x000fe4000f8e60ff */
[----:B------:R-:W-:Y:S01]  /*4070*/  @UP0 ULEA UR7, UR9, UR62, 0x3 ;  /* 0x0000003e09070291 */ /* 0x000fe2000f8e18ff */
[----:B------:R-:W-:Y:S01]  /*4080*/  LOP3.LUT R8, R8, UR5, RZ, 0x3c, !PT ;  /* 0x0000000508087c12 */ /* 0x000fe2000f8e3cff */
[----:B------:R-:W-:Y:S02]  /*4090*/  UIADD3 UR20, UPT, UPT, UR6, 0x2, URZ ;  /* 0x0000000206147890 */ /* 0x000fe4000fffe0ff */
[----:B------:R-:W-:Y:S01]  /*40a0*/  UIADD3 UR18, UPT, UPT, UR4, 0x2, URZ ;  /* 0x0000000204127890 */ /* 0x000fe2000fffe0ff */
[----:B------:R-:W-:Y:S01]  /*40b0*/  @P0 SHF.L.U32 R3, R8, 0x1f, RZ ;  /* 0x0000001f08030819 */ /* 0x000fe200000006ff */
[----:B------:R-:W-:Y:S02]  /*40c0*/  UIADD3 UR16, UPT, UPT, UR6, 0x4, URZ ;  /* 0x0000000406107890 */ /* 0x000fe4000fffe0ff */
[----:B------:R-:W-:Y:S01]  /*40d0*/  UIADD3 UR10, UPT, UPT, UR4, 0x4, URZ ;  /* 0x00000004040a7890 */ /* 0x000fe2000fffe0ff */
[----:B------:R2:W3:Y:S01]  /*40e0*/  @P0 SYNCS.PHASECHK.TRANS64.TRYWAIT P2, [UR7], R3 ;  /* 0x00000003ff0005a7 */ /* 0x0004e20008041107 */
[----:B------:R-:W-:Y:S02]  /*40f0*/  UIADD3 UR14, UPT, UPT, UR6, 0x6, URZ ;  /* 0x00000006060e7890 */ /* 0x000fe4000fffe0ff */
        /* <DEDUP_REMOVED lines=21> */
[----:B------:R-:W-:Y:S01]  /*4250*/  UIADD3 UR61, UPT, UPT, UR61, -0x1, URZ ;  /* 0xffffffff3d3d7890 */ /* 0x000fe2000fffe0ff */
[----:B------:R-:W-:Y:S01]  /*4260*/  UMOV UR7, 0x40004040 ;  /* 0x4000404000077882 */ /* 0x000fe20000000000 */
[----:B------:R-:W-:Y:S01]  /*4270*/  UMOV UR64, 0x0 ;  /* 0x0000000000407882 */ /* 0x000fe20000000000 */
[----:B------:R-:W-:Y:S01]  /*4280*/  UMOV UR65, 0x10100910 ;  /* 0x1010091000417882 */ /* 0x000fe20000000000 */
[----:B------:R-:W-:Y:S01]  /*4290*/  UMOV UR5, 0x40004040 ;  /* 0x4000404000057882 */ /* 0x000fe20000000000 */
[----:B------:R-:W-:Y:S01]  /*42a0*/  UMOV UR21, 0x40004040 ;  /* 0x4000404000157882 */ /* 0x000fe20000000000 */
[----:B------:R1:W-:Y:S01]  /*42b0*/  UTCHMMA.2CTA gdesc[UR4], gdesc[UR6], tmem[UR8], tmem[UR64], idesc[UR65], UP2 ;  /* 0x00ff4006040075ea */ /* 0x0003e20009200008 */
[----:B------:R-:W-:Y:S01]  /*42c0*/  UPLOP3.LUT UP2, UPT, UPT, UPT, UPT, 0x80, 0x8 ;  /* 0x000000000008789c */ /* 0x000fe20003f4f070 */
[----:B------:R-:W-:Y:S01]  /*42d0*/  UMOV UR19, 0x40004040 ;  /* 0x4000404000137882 */ /* 0x000fe20000000000 */
[----:B------:R-:W-:Y:S01]  /*42e0*/  UMOV UR17, 0x40004040 ;  /* 0x4000404000117882 */ /* 0x000fe20000000000 */
[----:B------:R4:W-:Y:S01]  /*42f0*/  UTCHMMA.2CTA gdesc[UR18], gdesc[UR20], tmem[UR8], tmem[UR64], idesc[UR65], UPT ;  /* 0x00ff4014120075ea */ /* 0x0009e2000ba00008 */
        /* <DEDUP_REMOVED lines=19> */
[----:B-1----:R-:W-:Y:S01]  /*4430*/  UMOV UR7, 0x10100910 ;  /* 0x1010091000077882 */ /* 0x002fe20000000000 */
[----:B------:R-:W-:Y:S01]  /*4440*/  UMOV UR35, 0x40004040 ;  /* 0x4000404000237882 */ /* 0x000fe20000000000 */
[----:B------:R-:W-:Y:S01]  /*4450*/  UMOV UR33, 0x40004040 ;  /* 0x4000404000217882 */ /* 0x000fe20000000000 */
[----:B------:R-:W-:Y:S01]  /*4460*/  UMOV UR27, 0x40004040 ;  /* 0x40004040001b7882 */ /* 0x000fe20000000000 */
[----:B------:R-:W-:Y:S01]  /*4470*/  UMOV UR25, 0x40004040 ;  /* 0x4000404000197882 */ /* 0x000fe20000000000 */
[----:B----4-:R-:W-:Y:S02]  /*4480*/  UIADD3 UR20, UPT, UPT, UR4, 0xc02, URZ ;  /* 0x00000c0204147890 */ /* 0x010fe4000fffe0ff */
[----:B------:R-:W-:Y:S02]  /*4490*/  UIADD3 UR18, UPT, UPT, UR6, 0x304, URZ ;  /* 0x0000030406127890 */ /* 0x000fe4000fffe0ff */
[----:B--2---:R-:W-:Y:S02]  /*44a0*/  UIADD3 UR16, UPT, UPT, UR4, 0xc04, URZ ;  /* 0x00000c0404107890 */ /* 0x004fe4000fffe0ff */
[----:B------:R-:W-:Y:S01]  /*44b0*/  UIADD3 UR10, UPT, UPT, UR6, 0x306, URZ ;  /* 0x00000306060a7890 */ /* 0x000fe2000fffe0ff */
[----:B------:R-:W-:Y:S01]  /*44c0*/  R2UR.FILL UR65, R6 ;  /* 0x00000000064172ca */ /* 0x000fe200004e0000 */
[----:B------:R-:W-:Y:S01]  /*44d0*/  UMOV UR14, 0x0 ;  /* 0x00000000000e7882 */ /* 0x000fe20000000000 */
[----:B------:R-:W-:Y:S01]  /*44e0*/  UMOV UR15, 0x10100910 ;  /* 0x10100910000f7882 */ /* 0x000fe20000000000 */
[----:B------:R-:W-:Y:S01]  /*44f0*/  UMOV UR12, 0x0 ;  /* 0x00000000000c7882 */ /* 0x000fe20000000000 */
[----:B------:R-:W-:Y:S01]  /*4500*/  UTCHMMA.2CTA gdesc[UR28], gdesc[UR30], tmem[UR8], tmem[UR14], idesc[UR15], UPT ;  /* 0x00ff0e1e1c0075ea */ /* 0x000fe2000ba00008 */
[----:B------:R-:W-:Y:S01]  /*4510*/  UTCHMMA.2CTA gdesc[UR56], gdesc[UR58], tmem[UR8], tmem[UR14], idesc[UR15], UPT ;  /* 0x00ff0e3a380075ea */ /* 0x000fe2000ba00008 */
[----:B------:R-:W-:Y:S01]  /*4520*/  UMOV UR13, 0x10100910 ;  /* 0x10100910000d7882 */ /* 0x000fe20000000000 */
[----:B------:R-:W-:Y:S01]  /*4530*/  UTCHMMA.2CTA gdesc[UR52], gdesc[UR54], tmem[UR8], tmem[UR14], idesc[UR15], UPT ;  /* 0x00ff0e36340075ea */ /* 0x000fe2000ba00008 */
[----:B------:R-:W-:Y:S01]  /*4540*/  UIADD3 UR4, UPT, UPT, UR4, 0xc06, URZ ;  /* 0x00000c0604047890 */ /* 0x000fe2000fffe0ff */
[----:B------:R-:W-:Y:S01]  /*4550*/  UTCHMMA.2CTA gdesc[UR48], gdesc[UR50], tmem[UR8], tmem[UR12], idesc[UR13], UPT ;  /* 0x00ff0c32300075ea */ /* 0x000fe2000ba00008 */
[----:B------:R-:W-:Y:S01]  /*4560*/  UTCHMMA.2CTA gdesc[UR44], gdesc[UR46], tmem[UR8], tmem[UR12], idesc[UR13], UPT ;  /* 0x00ff0c2e2c0075ea */ /* 0x000fe2000ba00008 */
[----:B------:R-:W-:Y:S01]  /*4570*/  UMOV UR6, 0x0 ;  /* 0x0000000000067882 */ /* 0x000fe20000000000 */
[----:B------:R-:W-:Y:S01]  /*4580*/  UTCHMMA.2CTA gdesc[UR40], gdesc[UR42], tmem[UR8], tmem[UR12], idesc[UR13], UPT ;  /* 0x00ff0c2a280075ea */ /* 0x000fe2000ba00008 */
[----:B------:R1:W-:Y:S01]  /*4590*/  UTCHMMA.2CTA gdesc[UR36], gdesc[UR38], tmem[UR8], tmem[UR6], idesc[UR7], UPT ;  /* 0x00ff0626240075ea */ /* 0x0003e2000ba00008 */
[----:B------:R2:W-:Y:S01]  /*45a0*/  UTCHMMA.2CTA gdesc[UR32], gdesc[UR34], tmem[UR8], tmem[UR76], idesc[UR77], UPT ;  /* 0x00ff4c22200075ea */ /* 0x0005e2000ba00008 */
[----:B------:R-:W-:Y:S01]  /*45b0*/  UMOV UR23, 0x40004040 ;  /* 0x4000404000177882 */ /* 0x000fe20000000000 */
[----:B------:R2:W-:Y:S01]  /*45c0*/  UTCHMMA.2CTA gdesc[UR24], gdesc[UR26], tmem[UR8], tmem[UR74], idesc[UR75], UPT ;  /* 0x00ff4a1a180075ea */ /* 0x0005e2000ba00008 */
[----:B------:R-:W-:Y:S01]  /*45d0*/  R2UR.FILL UR64, R5 ;  /* 0x00000000054072ca */ /* 0x000fe200004e0000 */
[----:B------:R2:W-:Y:S01]  /*45e0*/  UTCHMMA.2CTA gdesc[UR20], gdesc[UR22], tmem[UR8], tmem[UR72], idesc[UR73], UPT ;  /* 0x00ff4816140075ea */ /* 0x0005e2000ba00008 */
[----:B------:R2:W-:Y:S01]  /*45f0*/  UTCHMMA.2CTA gdesc[UR16], gdesc[UR18], tmem[UR8], tmem[UR70], idesc[UR71], UPT ;  /* 0x00ff4612100075ea */ /* 0x0005e2000ba00008 */
[----:B------:R2:W-:Y:S01]  /*4600*/  UTCHMMA.2CTA gdesc[UR4], gdesc[UR10], tmem[UR8], tmem[UR68], idesc[UR69], UPT ;  /* 0x00ff440a040075ea */ /* 0x0005e2000ba00008 */
[----:B------:R2:W-:Y:S09]  /*4610*/  UTCBAR.2CTA.MULTICAST [UR63], URZ, UR65 ;  /* 0x000000ff3f0073e9 */ /* 0x0005f20008200841 */
[----:B------:R-:W-:Y:S01]  /*4620*/  UISETP.NE.AND UP0, UPT, UR60, UR64, UPT ;  /* 0x000000403c00728c */ /* 0x000fe2000bf05270 */
[----:B-1----:R-:W-:Y:S08]  /*4630*/  UMOV UR7, UR9 ;  /* 0x0000000900077c82 */ /* 0x002ff00008000000 */
[----:B---3--:R-:W-:Y:S05]  /*4640*/  BRA.U UP0, `(.L_x_75) ;  /* 0xfffffff900447547 */ /* 0x008fea000b83ffff */
.L_x_72:
[----:B--2---:R-:W-:Y:S01]  /*4650*/  R2UR UR4, R4 ;  /* 0x00000000040472ca */ /* 0x004fe200000e0000 */
[----:B------:R-:W-:Y:S01]  /*4660*/  UMOV UR60, UR64 ;  /* 0x00000040003c7c82 */ /* 0x000fe20008000000 */
[----:B------:R-:W-:-:S11]  /*4670*/  R2UR UR5, R13 ;  /* 0x000000000d0572ca */ /* 0x000fd600000e0000 */
[----:B------:R-:W-:-:S09]  /*4680*/  UIADD3 UR4, UPT, UPT, UR4, 0x90, URZ ;  /* 0x0000009004047890 */ /* 0x000fd2000fffe0ff */
[----:B------:R2:W-:Y:S01]  /*4690*/  UTCBAR.2CTA.MULTICAST [UR4], URZ, UR5 ;  /* 0x000000ff040073e9 */ /* 0x0005e20008200805 */
[----:B------:R-:W-:Y:S02]  /*46a0*/  NOP ;  /* 0x0000000000007918 */ /* 0x000fe40000000000 */
.L_x_70:
[----:B--2---:R-:W-:Y:S02]  /*46b0*/  R2UR UR4, R14 ;  /* 0x000000000e0472ca */ /* 0x004fe400000e0000 */
[----:B------:R-:W-:-:S04]  /*46c0*/  ISETP.NE.AND P0, PT, R10, 0x2, PT ;  /* 0x000000020a00780c */ /* 0x000fc80003f05270 */
[----:B------:R-:W-:Y:S02]  /*46d0*/  SEL R4, RZ, 0x1, P0 ;  /* 0x00000001ff047807 */ /* 0x000fe40000000000 */
[----:B------:R-:W-:Y:S02]  /*46e0*/  SEL R10, R10, RZ, P0 ;  /* 0x000000ff0a0a7207 */ /* 0x000fe40000000000 */
[----:B------:R-:W-:-:S03]  /*46f0*/  LOP3.LUT R9, R9, R4, RZ, 0x3c, !PT ;  /* 0x0000000409097212 */ /* 0x000fc600078e3cff */
[----:B------:R-:W-:-:S04]  /*4700*/  UIADD3 UR4, UPT, UPT, UR4, 0x1, URZ ;  /* 0x0000000104047890 */ /* 0x000fc8000fffe0ff */
[----:B------:R-:W-:-:S04]  /*4710*/  UISETP.NE.AND UP0, UPT, UR4, 0x4, UPT ;  /* 0x000000040400788c */ /* 0x000fc8000bf05270 */
[----:B------:R-:W-:Y:S02]  /*4720*/  USEL UR5, URZ, 0x1, UP0 ;  /* 0x00000001ff057887 */ /* 0x000fe40008000000 */
[----:B------:R-:W-:-:S04]  /*4730*/  USEL UR4, UR4, URZ, UP0 ;  /* 0x000000ff04047287 */ /* 0x000fc80008000000 */
[----:B------:R-:W-:Y:S02]  /*4740*/  LOP3.LUT R11, R11, UR5, RZ, 0x3c, !PT ;  /* 0x000000050b0b7c12 */ /* 0x000fe4000f8e3cff */
[----:B------:R-:W-:Y:S01]  /*4750*/  IMAD.U32 R14, RZ, RZ, UR4 ;  /* 0x00000004ff0e7e24 */ /* 0x000fe2000f8e00ff */
[----:B------:R-:W-:Y:S06]  /*4760*/  @P1 BRA `(.L_x_76) ;  /* 0xfffffff4005c1947 */ /* 0x000fec000383ffff */
[----:B------:R-:W2:Y:S01]  /*4770*/  S2UR UR8, SR_CgaCtaId ;  /* 0x00000000000879c3 */ /* 0x000ea20000008800 */
[----:B------:R-:W-:Y:S02]  /*4780*/  ELECT P0, URZ, PT ;  /* 0x0000000000ff782f */ /* 0x000fe40003800000 */
[----:B------:R-:W-:Y:S01]  /*4790*/  R2UR UR5, R2 ;  /* 0x00000000020572ca */ /* 0x000fe200000e0000 */
[----:B------:R-:W-:Y:S01]  /*47a0*/  UMOV UR4, 0x40 ;  /* 0x0000004000047882 */ /* 0x000fe20000000000 */
[----:B------:R-:W-:-:S03]  /*47b0*/  IMAD.MOV.U32 R2, RZ, RZ, 0x1 ;  /* 0x00000001ff027424 */ /* 0x000fc600078e00ff */
[----:B------:R-:W-:Y:S08]  /*47c0*/  UVIRTCOUNT.DEALLOC.SMPOOL 0x80 ;  /* 0x000000800000784c */ /* 0x000ff00000000000 */
[----:B------:R-:W-:Y:S02]  /*47d0*/  UISETP.NE.AND UP1, UPT, UR5, URZ, UPT ;  /* 0x000000ff0500728c */ /* 0x000fe4000bf25270 */
[----:B--2---:R-:W-:-:S09]  /*47e0*/  ULEA UR8, UR8, UR4, 0x18 ;  /* 0x0000000408087291 */ /* 0x004fd2000f8ec0ff */
[----:B------:R2:W-:Y:S01]  /*47f0*/  @P0 STS.U8 [UR8+0x1c], R2 ;  /* 0x00001c02ff000988 */ /* 0x0005e20008000008 */
[----:B------:R-:W-:Y:S05]  /*4800*/  BRA.U UP1, `(.L_x_77) ;  /* 0x0000000101a87547 */ /* 0x000fea000b800000 */
[----:B------:R-:W-:Y:S01]  /*4810*/  R2UR UR4, R14 ;  /* 0x000000000e0472ca */ /* 0x000fe200000e0000 */
[----:B------:R-:W-:Y:S01]  /*4820*/  UIADD3 UR7, UPT, UPT, UR62, 0xb0, URZ ;  /* 0x000000b03e077890 */ /* 0x000fe2000fffe0ff */
[----:B-1----:R-:W-:-:S11]  /*4830*/  SHF.L.U32 R3, R11, 0x1f, RZ ;  /* 0x0000001f0b037819 */ /* 0x002fd600000006ff */
[----:B------:R-:W-:-:S09]  /*4840*/  ULEA UR4, UR4, UR7, 0x3 ;  /* 0x0000000704047291 */ /* 0x000fd2000f8e18ff */
[----:B------:R-:W1:Y:S02]  /*4850*/  SYNCS.PHASECHK.TRANS64.TRYWAIT P0, [UR4], R3 ;  /* 0x00000003ff0075a7 */ /* 0x000e640008001104 */
[----:B-1----:R-:W-:Y:S05]  /*4860*/  @!P0 BRA `(.L_x_78) ;  /* 0x00000054004c8947 */ /* 0x002fea0003800000 */
.L_x_170:
[----:B------:R-:W-:-:S13]  /*4870*/  R2UR UR4, R14 ;  /* 0x000000000e0472ca */ /* 0x000fda00000e0000 */
[----:B------:R-:W-:-:S04]  /*4880*/  UIADD3 UR4, UPT, UPT, UR4, 0x1, URZ ;  /* 0x0000000104047890 */ /* 0x000fc8000fffe0ff */
[----:B------:R-:W-:-:S04]  /*4890*/  UISETP.NE.AND UP0, UPT, UR4, 0x4, UPT ;  /* 0x000000040400788c */ /* 0x000fc8000bf05270 */
[----:B------:R-:W-:Y:S02]  /*48a0*/  USEL UR6, URZ, 0x1, UP0 ;  /* 0x00000001ff067887 */ /* 0x000fe40008000000 */
[----:B------:R-:W-:-:S04]  /*48b0*/  USEL UR4, UR4, URZ, UP0 ;  /* 0x000000ff04047287 */ /* 0x000fc80008000000 */
[----:B------:R-:W-:Y:S01]  /*48c0*/  ULEA UR5, UR4, UR7, 0x3 ;  /* 0x0000000704057291 */ /* 0x000fe2000f8e18ff */
[----:B-1----:R-:W-:-:S04]  /*48d0*/  LOP3.LUT R3, R11, UR6, RZ, 0x3c, !PT ;  /* 0x000000060b037c12 */ /* 0x002fc8000f8e3cff */
[----:B------:R-:W-:-:S04]  /*48e0*/  SHF.L.U32 R5, R3, 0x1f, RZ ;  /* 0x0000001f03057819 */ /* 0x000fc800000006ff */
[----:B------:R-:W1:Y:S02]  /*48f0*/  SYNCS.PHASECHK.TRANS64.TRYWAIT P0, [UR5], R5 ;  /* 0x00000005ff0075a7 */ /* 0x000e640008001105 */
[----:B-1----:R-:W-:Y:S05]  /*4900*/  @!P0 BRA `(.L_x_79) ;  /* 0x00000054003c8947 */ /* 0x002fea0003800000 */
.L_x_172:
[----:B------:R-:W-:-:S04]  /*4910*/  UIADD3 UR4, UPT, UPT, UR4, 0x1, URZ ;  /* 0x0000000104047890 */ /* 0x000fc8000fffe0ff */
[----:B------:R-:W-:-:S04]  /*4920*/  UISETP.NE.AND UP0, UPT, UR4, 0x4, UPT ;  /* 0x000000040400788c */ /* 0x000fc8000bf05270 */
[----:B------:R-:W-:Y:S02]  /*4930*/  USEL UR6, URZ, 0x1, UP0 ;  /* 0x00000001ff067887 */ /* 0x000fe40008000000 */
[----:B------:R-:W-:-:S04]  /*4940*/  USEL UR4, UR4, URZ, UP0 ;  /* 0x000000ff04047287 */ /* 0x000fc80008000000 */
[----:B------:R-:W-:Y:S01]  /*4950*/  ULEA UR5, UR4, UR7, 0x3 ;  /* 0x0000000704057291 */ /* 0x000fe2000f8e18ff */
[----:B------:R-:W-:-:S04]  /*4960*/  LOP3.LUT R3, R3, UR6, RZ, 0x3c, !PT ;  /* 0x0000000603037c12 */ /* 0x000fc8000f8e3cff */
[----:B-1----:R-:W-:-:S04]  /*4970*/  SHF.L.U32 R5, R3, 0x1f, RZ ;  /* 0x0000001f03057819 */ /* 0x002fc800000006ff */
[----:B------:R-:W1:Y:S02]  /*4980*/  SYNCS.PHASECHK.TRANS64.TRYWAIT P0, [UR5], R5 ;  /* 0x00000005ff0075a7 */ /* 0x000e640008001105 */
[----:B-1----:R-:W-:Y:S05]  /*4990*/  @!P0 BRA `(.L_x_80) ;  /* 0x0000005400308947 */ /* 0x002fea0003800000 */
.L_x_174:
[----:B------:R-:W-:-:S04]  /*49a0*/  UIADD3 UR4, UPT, UPT, UR4, 0x1, URZ ;  /* 0x0000000104047890 */ /* 0x000fc8000fffe0ff */
[----:B------:R-:W-:-:S04]  /*49b0*/  UISETP.NE.AND UP0, UPT, UR4, 0x4, UPT ;  /* 0x000000040400788c */ /* 0x000fc8000bf05270 */
[----:B------:R-:W-:Y:S02]  /*49c0*/  USEL UR5, URZ, 0x1, UP0 ;  /* 0x00000001ff057887 */ /* 0x000fe40008000000 */
[----:B------:R-:W-:-:S04]  /*49d0*/  USEL UR4, UR4, URZ, UP0 ;  /* 0x000000ff04047287 */ /* 0x000fc80008000000 */
[----:B------:R-:W-:Y:S01]  /*49e0*/  ULEA UR4, UR4, UR7, 0x3 ;  /* 0x0000000704047291 */ /* 0x000fe2000f8e18ff */
[----:B------:R-:W-:-:S04]  /*49f0*/  LOP3.LUT R3, R3, UR5, RZ, 0x3c, !PT ;  /* 0x0000000503037c12 */ /* 0x000fc8000f8e3cff */
[----:B------:R-:W-:Y:S01]  /*4a00*/  SHF.L.U32 R3, R3, 0x1f, RZ ;  /* 0x0000001f03037819 */ /* 0x000fe200000006ff */
[----:B-12---:R-:W-:-:S04]  /*4a10*/  IMAD.U32 R2, RZ, RZ, UR4 ;  /* 0x00000004ff027e24 */ /* 0x006fc8000f8e00ff */
[----:B------:R1:W2:Y:S03]  /*4a20*/  SYNCS.PHASECHK.TRANS64.TRYWAIT P0, [R2+URZ], R3 ;  /* 0x00000003020075a7 */ /* 0x0002a600080011ff */
[----:B--2---:R-:W-:Y:S05]  /*4a30*/  @!P0 NANOSLEEP.SYNCS 0x989680 ;  /* 0x009896800000895d */ /* 0x004fea0003900000 */
[----:B------:R-:W2:Y:S02]  /*4a40*/  @!P0 SYNCS.PHASECHK.TRANS64 P0, [R2+URZ], R3 ;  /* 0x00000003020085a7 */ /* 0x000ea400080010ff */
[----:B--2---:R-:W-:Y:S05]  /*4a50*/  @P0 BRA `(.L_x_81) ;  /* 0x0000000000240947 */ /* 0x004fea0003800000 */
.L_x_82:
[----:B--2---:R2:W3:Y:S02]  /*4a60*/  SYNCS.PHASECHK.TRANS64.TRYWAIT P0, [R2+URZ], R3 ;  /* 0x00000003020075a7 */ /* 0x0044e400080011ff */
[----:B---3--:R-:W-:Y:S05]  /*4a70*/  @!P0 NANOSLEEP.SYNCS 0x989680 ;  /* 0x009896800000895d */ /* 0x008fea0003900000 */
[----:B------:R-:W3:Y:S02]  /*4a80*/  @!P0 SYNCS.PHASECHK.TRANS64 P0, [R2+URZ], R3 ;  /* 0x00000003020085a7 */ /* 0x000ee400080010ff */
[----:B---3--:R-:W-:Y:S05]  /*4a90*/  @!P0 BRA `(.L_x_82) ;  /* 0xfffffffc00f08947 */ /* 0x008fea000383ffff */
[----:B------:R-:W-:Y:S05]  /*4aa0*/  BRA `(.L_x_81) ;  /* 0x0000000000107947 */ /* 0x000fea0003800000 */
.L_x_77:
[----:B------:R-:W-:Y:S01]  /*4ab0*/  R2UR UR5, R0 ;  /* 0x00000000000572ca */ /* 0x000fe200000e0000 */
[----:B------:R-:W-:-:S12]  /*4ac0*/  UIADD3 UR4, UPT, UPT, UR62, 0xf0, URZ ;  /* 0x000000f03e047890 */ /* 0x000fd8000fffe0ff */
[----:B------:R-:W-:-:S09]  /*4ad0*/  UPRMT UR4, UR5, 0x654, UR4 ;  /* 0x0000065405047896 */ /* 0x000fd20008000004 */
[----:B------:R-:W-:Y:S03]  /*4ae0*/  SYNCS.ARRIVE.TRANS64.RED.A1T0 RZ, [UR4], RZ ;  /* 0x000000ffffff79a7 */ /* 0x000fe60008100404 */
.L_x_81:
[----:B-12---:R-:W-:Y:S01]  /*4af0*/  SHF.L.U32 R3, RZ, 0x1f, RZ ;  /* 0x0000001fff037819 */ /* 0x006fe200000006ff */
[----:B------:R-:W-:Y:S01]  /*4b00*/  UIADD3 UR4, UPT, UPT, UR62, 0xf0, URZ ;  /* 0x000000f03e047890 */ /* 0x000fe2000fffe0ff */
[----:B------:R-:W-:Y:S02]  /*4b10*/  PLOP3.LUT P0, PT, PT, PT, UP1, 0x80, 0x8 ;  /* 0x000000000008781c */ /* 0x000fe40003f0f018 */
[----:B------:R-:W1:Y:S02]  /*4b20*/  SYNCS.PHASECHK.TRANS64.TRYWAIT P1, [UR62+0xf0], R3 ;  /* 0x0000f003ff0075a7 */ /* 0x000e64000802113e */
[----:B-1----:R-:W-:Y:S09]  /*4b30*/  @!P1 BRA `(.L_x_83) ;  /* 0x0000005000e09947 */ /* 0x002ff20003800000 */
.L_x_176:
[----:B------:R-:W-:Y:S02]  /*4b40*/  R2UR UR6, R0 ;  /* 0x00000000000672ca */ /* 0x000fe400000e0000 */
[----:B------:R-:W-:-:S11]  /*4b50*/  R2UR UR5, R16 ;  /* 0x00000000100572ca */ /* 0x000fd600000e0000 */
[----:B------:R-:W-:-:S03]  /*4b60*/  @!UP1 UPRMT UR4, UR6, 0x654, UR4 ;  /* 0x0000065406049896 */ /* 0x000fc60008000004 */
[----:B------:R-:W-:-:S06]  /*4b70*/  UMOV UR6, 0x1 ;  /* 0x0000000100067882 */ /* 0x000fcc0000000000 */
[----:B------:R-:W-:Y:S01]  /*4b80*/  @!P0 SYNCS.ARRIVE.TRANS64.RED.A1T0 RZ, [UR4], RZ ;  /* 0x000000ffffff89a7 */ /* 0x000fe20008100404 */
[----:B------:R-:W-:Y:S01]  /*4b90*/  NOP ;  /* 0x0000000000007918 */ /* 0x000fe20000000000 */
[----:B------:R-:W2:Y:S01]  /*4ba0*/  LDS R0, [UR8+0x14] ;  /* 0x00001408ff007984 */ /* 0x000ea20008000800 */
[----:B------:R-:W-:-:S03]  /*4bb0*/  ULOP3.LUT UR4, UR5, 0xffff, URZ, 0xc0, !UPT ;  /* 0x0000ffff05047892 */ /* 0x000fc6000f8ec0ff */
[----:B------:R-:W-:Y:S01]  /*4bc0*/  UMOV UR5, 0xffff ;  /* 0x0000ffff00057882 */ /* 0x000fe20000000000 */
[----:B------:R-:W-:-:S04]  /*4bd0*/  USHF.R.U32.HI UR4, URZ, 0x5, UR4 ;  /* 0x00000005ff047899 */ /* 0x000fc80008011604 */
[----:B------:R-:W-:Y:S02]  /*4be0*/  USHF.L.U32 UR5, UR5, UR4, URZ ;  /* 0x0000000405057299 */ /* 0x000fe400080006ff */
[----:B------:R-:W-:-:S04]  /*4bf0*/  USHF.L.U32 UR4, UR6, UR4, URZ ;  /* 0x0000000406047299 */ /* 0x000fc800080006ff */
[----:B--2---:R-:W-:-:S04]  /*4c00*/  LOP3.LUT R0, R0, UR5, RZ, 0xc0, !PT ;  /* 0x0000000500007c12 */ /* 0x004fc8000f8ec0ff */
[----:B------:R-:W-:-:S13]  /*4c10*/  ISETP.NE.AND P0, PT, R0, UR5, PT ;  /* 0x0000000500007c0c */ /* 0x000fda000bf05270 */
[----:B------:R-:W-:Y:S05]  /*4c20*/  @P0 BRA `(.L_x_84) ;  /* 0x0000000000580947 */ /* 0x000fea0003800000 */
[----:B------:R-:W2:Y:S02]  /*4c30*/  LDS R0, [UR8+0x18] ;  /* 0x00001808ff007984 */ /* 0x000ea40008000800 */
[----:B--2---:R-:W-:-:S04]  /*4c40*/  LOP3.LUT R0, R0, UR4, RZ, 0xc0, !PT ;  /* 0x0000000400007c12 */ /* 0x004fc8000f8ec0ff */
[----:B------:R-:W-:-:S13]  /*4c50*/  ISETP.NE.AND P0, PT, R0, UR4, PT ;  /* 0x0000000400007c0c */ /* 0x000fda000bf05270 */
[----:B------:R-:W-:Y:S05]  /*4c60*/  @P0 BRA `(.L_x_85) ;  /* 0x00000000003c0947 */ /* 0x000fea0003800000 */
[----:B-1----:R-:W1:Y:S01]  /*4c70*/  S2R R2, SR_LANEID ;  /* 0x0000000000027919 */ /* 0x002e620000000000 */
[----:B------:R-:W-:Y:S01]  /*4c80*/  ULOP3.LUT UR5, URZ, UR5, URZ, 0x33, !UPT ;  /* 0x00000005ff057292 */ /* 0x000fe2000f8e33ff */
[----:B------:R-:W-:Y:S01]  /*4c90*/  LOP3.LUT R4, RZ, UR4, RZ, 0x33, !PT ;  /* 0x00000004ff047c12 */ /* 0x000fe2000f8e33ff */
[----:B------:R-:W-:Y:S02]  /*4ca0*/  VOTEU.ANY UR4, UPT, PT ;  /* 0x0000000000047886 */ /* 0x000fe400038e0100 */
[----:B------:R-:W-:Y:S01]  /*4cb0*/  UFLO.U32 UR4, UR4 ;  /* 0x00000004000472bd */ /* 0x000fe200080e0000 */
[----:B------:R-:W2:Y:S01]  /*4cc0*/  REDUX UR6, R4 ;  /* 0x00000000040673c4 */ /* 0x000ea20000000000 */
[----:B------:R-:W-:-:S06]  /*4cd0*/  IMAD.U32 R0, RZ, RZ, UR5 ;  /* 0x00000005ff007e24 */ /* 0x000fcc000f8e00ff */
[----:B------:R3:W-:Y:S01]  /*4ce0*/  UTCATOMSWS.AND URZ, UR5 ;  /* 0x0000000500ff79e3 */ /* 0x0007e20008000000 */
[----:B------:R-:W4:Y:S01]  /*4cf0*/  REDUX UR7, R0 ;  /* 0x00000000000773c4 */ /* 0x000f220000000000 */
[----:B-1----:R-:W-:Y:S01]  /*4d00*/  ISETP.EQ.U32.AND P0, PT, R2, UR4, PT ;  /* 0x0000000402007c0c */ /* 0x002fe2000bf02070 */
[----:B--2---:R-:W-:Y:S01]  /*4d10*/  IMAD.U32 R2, RZ, RZ, UR6 ;  /* 0x00000006ff027e24 */ /* 0x004fe2000f8e00ff */
[----:B----4-:R-:W-:-:S11]  /*4d20*/  MOV R3, UR7 ;  /* 0x0000000700037c02 */ /* 0x010fd60008000f00 */
[----:B------:R3:W-:Y:S04]  /*4d30*/  @P0 ATOMS.AND RZ, [UR8+0x14], R3 ;  /* 0x00001403ffff098c */ /* 0x0007e8000a800008 */
[----:B------:R3:W-:Y:S01]  /*4d40*/  @P0 ATOMS.AND RZ, [UR8+0x18], R2 ;  /* 0x00001802ffff098c */ /* 0x0007e2000a800008 */
[----:B------:R-:W-:Y:S05]  /*4d50*/  BRA `(.L_x_86) ;  /* 0x0000000000147947 */ /* 0x000fea0003800000 */
.L_x_85:
[----:B-1----:R-:W-:Y:S02]  /*4d60*/  MOV R2, 0x4d80 ;  /* 0x00004d8000027802 */ /* 0x002fe40000000f00 */
[----:B-----5:R-:W-:Y:S05]  /*4d70*/  CALL.REL.NOINC `($__internal_0_$__cuda_sm10x_tcgen05_guardrail_trap_col_being_dealloced_not_returned_by_alloc) ;  /* 0x0000005400b87944 */ /* 0x020fea0003c00000 */
[----:B------:R-:W-:Y:S05]  /*4d80*/  BRA `(.L_x_86) ;  /* 0x0000000000087947 */ /* 0x000fea0003800000 */
.L_x_84:
[----:B-1----:R-:W-:Y:S02]  /*4d90*/  MOV R2, 0x4db0 ;  /* 0x00004db000027802 */ /* 0x002fe40000000f00 */
[----:B-----5:R-:W-:Y:S05]  /*4da0*/  CALL.REL.NOINC `($__internal_2_$__cuda_sm10x_tcgen05_guardrail_trap_unallocated_columns_being_dealloced) ;  /* 0x0000005400c47944 */ /* 0x020fea0003c00000 */
.L_x_86:
[----:B------:R-:W-:Y:S01]  /*4db0*/  NOP ;  /* 0x0000000000007918 */ /* 0x000fe20000000000 */
[----:B---3--:R-:W-:Y:S05]  /*4dc0*/  EXIT ;  /* 0x000000000000794d */ /* 0x008fea0003800000 */
.L_x_57:
[----:B------:R-:W-:-:S09]  /*4dd0*/  UISETP.NE.OR UP0, UPT, UR18, 0x3, !UP3 ;  /* 0x000000031200788c */ /* 0x000fd2000df05670 */
[----:B------:R-:W-:Y:S05]  /*4de0*/  BRA.U UP0, `(.L_x_87) ;  /* 0x00000011005c7547 */ /* 0x000fea000b800000 */
[----:B------:R-:W1:Y:S01]  /*4df0*/  LDCU UR31, c[0x0][0x370] ;  /* 0x00006e00ff1f77ac */ /* 0x000e620008000800 */
[----:B------:R-:W2:Y:S01]  /*4e00*/  LDC.64 R16, c[0x0][0x348] ;  /* 0x0000d200ff107b82 */ /* 0x000ea20000000a00 */
[----:B------:R-:W-:Y:S02]  /*4e10*/  HFMA2 R13, -RZ, RZ, 0, 0 ;  /* 0x00000000ff0d7431 */ /* 0x000fe400000001ff */
[----:B------:R-:W-:Y:S01]  /*4e20*/  IMAD.MOV.U32 R15, RZ, RZ, 0x1 ;  /* 0x00000001ff0f7424 */ /* 0x000fe200078e00ff */
[----:B------:R-:W1:Y:S01]  /*4e30*/  LDCU.128 UR40, c[0x0][0xb10] ;  /* 0x00016200ff2877ac */ /* 0x000e620008000c00 */
[----:B------:R-:W-:Y:S01]  /*4e40*/  IMAD.MOV.U32 R14, RZ, RZ, RZ ;  /* 0x000000ffff0e7224 */ /* 0x000fe200078e00ff */
[----:B------:R-:W-:Y:S01]  /*4e50*/  MOV R7, 0x2000 ;  /* 0x0000200000077802 */ /* 0x000fe20000000f00 */
[----:B------:R-:W3:Y:S01]  /*4e60*/  LDCU UR30, c[0x0][0x374] ;  /* 0x00006e80ff1e77ac */ /* 0x000ee20008000800 */
[----:B------:R-:W4:Y:S01]  /*4e70*/  LDC.64 R2, c[0x0][0x888] ;  /* 0x00022200ff027b82 */ /* 0x000f220000000a00 */
[----:B------:R-:W3:Y:S01]  /*4e80*/  LDCU UR15, c[0x0][0xb0c] ;  /* 0x00016180ff0f77ac */ /* 0x000ee20008000800 */
[----:B------:R-:W2:Y:S06]  /*4e90*/  LDCU UR46, c[0x0][0xb20] ;  /* 0x00016400ff2e77ac */ /* 0x000eac0008000800 */
[----:B------:R-:W4:Y:S01]  /*4ea0*/  LDC.64 R4, c[0x0][0x890] ;  /* 0x00022400ff047b82 */ /* 0x000f220000000a00 */
[----:B------:R-:W2:Y:S01]  /*4eb0*/  LDCU UR4, c[0x0][0xb30] ;  /* 0x00016600ff0477ac */ /* 0x000ea20008000800 */
[----:B------:R-:W-:Y:S01]  /*4ec0*/  UMOV UR21, 0x400 ;  /* 0x0000040000157882 */ /* 0x000fe20000000000 */
[----:B-1----:R-:W-:-:S02]  /*4ed0*/  UIMAD.WIDE.U32 UR6, UR31, UR40, URZ ;  /* 0x000000281f0672a5 */ /* 0x002fc4000f8e00ff */
[----:B---3--:R-:W-:Y:S02]  /*4ee0*/  UIMAD.WIDE.U32 UR8, UR30, UR43, URZ ;  /* 0x0000002b1e0872a5 */ /* 0x008fe4000f8e00ff */
[----:B------:R-:W-:Y:S02]  /*4ef0*/  ULEA UR21, UR61, UR21, 0x18 ;  /* 0x000000153d157291 */ /* 0x000fe4000f8ec0ff */
[----:B------:R-:W-:Y:S02]  /*4f00*/  UPLOP3.LUT UP3, UPT, UPT, UPT, UPT, 0x40, 0x4 ;  /* 0x000000000004789c */ /* 0x000fe40003f6e870 */
[----:B------:R-:W-:Y:S01]  /*4f10*/  UIADD3 UR37, UPT, UPT, UR21, 0x38, URZ ;  /* 0x0000003815257890 */ /* 0x000fe2000fffe0ff */
[----:B------:R-:W-:Y:S01]  /*4f20*/  UMOV UR6, UR7 ;  /* 0x0000000700067c82 */ /* 0x000fe20008000000 */
[----:B------:R-:W-:Y:S01]  /*4f30*/  UMOV UR38, UR9 ;  /* 0x0000000900267c82 */ /* 0x000fe20008000000 */
[----:B------:R-:W-:Y:S02]  /*4f40*/  UISETP.GE.AND UP0, UPT, UR39, 0x1, UPT ;  /* 0x000000012700788c */ /* 0x000fe4000bf06270 */
[----:B------:R-:W-:Y:S01]  /*4f50*/  UISETP.NE.AND UP4, UPT, UR39, 0x1, UPT ;  /* 0x000000012700788c */ /* 0x000fe2000bf85270 */
[----:B------:R-:W1:Y:S01]  /*4f60*/  LDCU.64 UR22, c[0x0][0xb28] ;  /* 0x00016500ff1677ac */ /* 0x000e620008000a00 */
[----:B------:R-:W-:-:S02]  /*4f70*/  UISETP.NE.AND UP6, UPT, UR15, 0x1, UPT ;  /* 0x000000010f00788c */ /* 0x000fc4000bfc5270 */
[----:B------:R-:W-:Y:S02]  /*4f80*/  UISETP.NE.AND UP5, UPT, UR42, 0x1, UPT ;  /* 0x000000012a00788c */ /* 0x000fe4000bfa5270 */
[----:B------:R-:W-:Y:S02]  /*4f90*/  UIADD3 UR33, UPT, UPT, UR21, 0x20, URZ ;  /* 0x0000002015217890 */ /* 0x000fe4000fffe0ff */
[----:B------:R-:W-:Y:S02]  /*4fa0*/  UIADD3 UR25, UPT, UPT, UR21, 0x28, URZ ;  /* 0x0000002815197890 */ /* 0x000fe4000fffe0ff */
[----:B------:R-:W-:Y:S02]  /*4fb0*/  UIADD3 UR17, UPT, UPT, UR21, 0x30, URZ ;  /* 0x0000003015117890 */ /* 0x000fe4000fffe0ff */
[----:B------:R-:W-:Y:S02]  /*4fc0*/  UPRMT UR37, UR61, 0x654, UR37 ;  /* 0x000006543d257896 */ /* 0x000fe40008000025 */
[----:B------:R-:W-:-:S02]  /*4fd0*/  USHF.R.U32.HI UR44, URZ, UR41, UR6 ;  /* 0x00000029ff2c7299 */ /* 0x000fc40008011606 */
[----:B--2---:R-:W-:Y:S02]  /*4fe0*/  USHF.R.U32.HI UR38, URZ, UR46, UR38 ;  /* 0x0000002eff267299 */ /* 0x004fe40008011626 */
[----:B------:R-:W-:-:S11]  /*4ff0*/  UISETP.NE.AND UP2, UPT, UR4, 0x1, UPT ;  /* 0x000000010400788c */ /* 0x000fd6000bf45270 */
.L_x_98:
[C---:B------:R-:W-:Y:S02]  /*5000*/  LEA R12, R14.reuse, UR21, 0x3 ;  /* 0x000000150e0c7c11 */ /* 0x040fe4000f8e18ff */
[----:B------:R-:W-:Y:S02]  /*5010*/  SHF.L.U32 R9, R13, 0x1f, RZ ;  /* 0x0000001f0d097819 */ /* 0x000fe400000006ff */
[----:B------:R-:W-:Y:S02]  /*5020*/  LEA R10, R14, UR21, 0x4 ;  /* 0x000000150e0a7c11 */ /* 0x000fe4000f8e20ff */
[----:B--2---:R-:W2:Y:S02]  /*5030*/  SYNCS.PHASECHK.TRANS64.TRYWAIT P0, [R12+URZ+0x70], R9 ;  /* 0x000070090c0075a7 */ /* 0x004ea400080011ff */
[----:B--2---:R-:W-:Y:S05]  /*5040*/  @!P0 BRA `(.L_x_88) ;  /* 0x0000004c00b48947 */ /* 0x004fea0003800000 */
.L_x_177:
[----:B--2---:R-:W2:Y:S01]  /*5050*/  LDS.128 R8, [R10+0x100] ;  /* 0x000100000a087984 */ /* 0x004ea20000000c00 */
[----:B------:R-:W-:Y:S01]  /*5060*/  UISETP.GE.AND UP0, UPT, UR39, 0x1, UPT ;  /* 0x000000012700788c */ /* 0x000fe2000bf06270 */
[----:B------:R-:W-:Y:S01]  /*5070*/  @!PT LDS RZ, [RZ] ;  /* 0x00000000fffff984 */ /* 0x000fe20000000800 */
[----:B------:R-:W-:Y:S01]  /*5080*/  @!PT LDS RZ, [RZ] ;  /* 0x00000000fffff984 */ /* 0x000fe20000000800 */
[----:B------:R-:W-:Y:S01]  /*5090*/  @!PT LDS RZ, [RZ] ;  /* 0x00000000fffff984 */ /* 0x000fe20000000800 */
[----:B------:R-:W-:Y:S01]  /*50a0*/  @!PT LDS RZ, [RZ] ;  /* 0x00000000fffff984 */ /* 0x000fe20000000800 */
[----:B------:R3:W-:Y:S06]  /*50b0*/  MEMBAR.ALL.CTA ;  /* 0x0000000000007992 */ /* 0x0007ec0000008000 */
[----:B---3--:R-:W3:Y:S01]  /*50c0*/  FENCE.VIEW.ASYNC.S ;  /* 0x00000000000073c6 */ /* 0x008ee20000000000 */
[----:B--2---:R-:W-:Y:S11]  /*50d0*/  LOP3.LUT P0, RZ, R10, 0x1, RZ, 0xc0, !PT ;  /* 0x000000010aff7812 */ /* 0x004ff6000780c0ff */
[----:B------:R-:W-:Y:S02]  /*50e0*/  @!UPT UIADD3 URZ, UPT, UPT, URZ, URZ, URZ ;  /* 0x000000fffffff290 */ /* 0x000fe4000fffe0ff */
[----:B---3--:R-:W-:Y:S01]  /*50f0*/  VOTEU.ANY UP1, P0 ;  /* 0x0000000000ff7886 */ /* 0x008fe20000020100 */
[----:B------:R-:W-:Y:S11]  /*5100*/  PLOP3.LUT P0, PT, PT, PT, UP1, 0x80, 0x8 ;  /* 0x000000000008781c */ /* 0x000ff60003f0f018 */
[----:B------:R-:W-:Y:S02]  /*5110*/  @!UPT UIADD3 URZ, UPT, UPT, URZ, URZ, URZ ;  /* 0x000000fffffff290 */ /* 0x000fe4000fffe0ff */
[----:B------:R-:W-:Y:S02]  /*5120*/  @P0 SHF.R.U32.HI R0, RZ, 0x10, R9 ;  /* 0x00000010ff000819 */ /* 0x000fe40000011609 */
[----:B------:R-:W-:Y:S02]  /*5130*/  @P0 MOV R6, R8 ;  /* 0x0000000800060202 */ /* 0x000fe40000000f00 */
[----:B------:R-:W-:Y:S01]  /*5140*/  @P0 R2UR UR4, R0 ;  /* 0x00000000000402ca */ /* 0x000fe200000e0000 */
[----:B------:R-:W-:Y:S01]  /*5150*/  VIADD R0, R12, 0x80 ;  /* 0x000000800c007836 */ /* 0x000fe20000000000 */
[----:B------:R-:W-:Y:S02]  /*5160*/  @P0 LOP3.LUT R8, R9, 0xffff, RZ, 0xc0, !PT ;  /* 0x0000ffff09080812 */ /* 0x000fe400078ec0ff */
[----:B------:R-:W-:Y:S02]  /*5170*/  @P0 R2UR UR6, R6 ;  /* 0x00000000060602ca */ /* 0x000fe400000e0000 */
[----:B------:R-:W-:Y:S02]  /*5180*/  PRMT R0, RZ, 0x654, R0 ;  /* 0x00000654ff007816 */ /* 0x000fe40000000000 */
[----:B------:R-:W-:Y:S02]  /*5190*/  @P0 R2UR UR5, R8 ;  /* 0x00000000080502ca */ /* 0x000fe400000e0000 */
[----:B------:R2:W-:Y:S03]  /*51a0*/  SYNCS.ARRIVE.TRANS64.RED.A1T0 RZ, [R0+URZ], RZ ;  /* 0x000000ff00ff79a7 */ /* 0x0005e600081004ff */
[----:B------:R-:W-:Y:S04]  /*51b0*/  @UP1 UMOV UR29, UR4 ;  /* 0x00000004001d1c82 */ /* 0x000fe80008000000 */
[----:B------:R-:W-:Y:S04]  /*51c0*/  @UP1 UMOV UR14, UR6 ;  /* 0x00000006000e1c82 */ /* 0x000fe80008000000 */
[----:B------:R-:W-:Y:S01]  /*51d0*/  @UP1 UMOV UR13, UR5 ;  /* 0x00000005000d1c82 */ /* 0x000fe20008000000 */
[----:B------:R-:W-:Y:S05]  /*51e0*/  BRA.U !UP0, `(.L_x_89) ;  /* 0x0000000108a47547 */ /* 0x000fea000b800000 */
[----:B------:R-:W-:Y:S02]  /*51f0*/  UIMAD.WIDE.U32 UR18, UR13, UR43, URZ ;  /* 0x0000002b0d1272a5 */ /* 0x000fe4000f8e00ff */
[----:B------:R-:W-:Y:S02]  /*5200*/  UIMAD.WIDE.U32 UR26, UR14, UR40, URZ ;  /* 0x000000280e1a72a5 */ /* 0x000fe4000f8e00ff */
[----:B------:R-:W-:Y:S02]  /*5210*/  USEL UR4, UR30, UR38, !UP5 ;  /* 0x000000261e047287 */ /* 0x000fe4000e800000 */
[----:B------:R-:W-:Y:S02]  /*5220*/  USEL UR7, UR31, UR44, !UP6 ;  /* 0x0000002c1f077287 */ /* 0x000fe4000f000000 */
[----:B-1----:R-:W-:Y:S02]  /*5230*/  UIMAD.WIDE.U32 UR8, UR4, UR22, URZ ;  /* 0x00000016040872a5 */ /* 0x002fe4000f8e00ff */
[----:B------:R-:W-:Y:S01]  /*5240*/  UIMAD.WIDE.U32 UR10, UR7, UR22, URZ ;  /* 0x00000016070a72a5 */ /* 0x000fe2000f8e00ff */
[----:B------:R-:W-:Y:S02]  /*5250*/  UMOV UR5, UR19 ;  /* 0x0000001300057c82 */ /* 0x000fe40008000000 */
[----:B------:R-:W-:Y:S03]  /*5260*/  USHF.R.U32.HI UR6, URZ, UR46, UR5 ;  /* 0x0000002eff067299 */ /* 0x000fe60008011605 */
[----:B------:R-:W-:Y:S01]  /*5270*/  UMOV UR5, UR27 ;  /* 0x0000001b00057c82 */ /* 0x000fe20008000000 */
[----:B------:R-:W-:Y:S02]  /*5280*/  USEL UR6, UR13, UR6, !UP5 ;  /* 0x000000060d067287 */ /* 0x000fe4000e800000 */
[----:B------:R-:W-:Y:S03]  /*5290*/  USHF.R.U32.HI UR12, URZ, UR41, UR5 ;  /* 0x00000029ff0c7299 */ /* 0x000fe60008011605 */
[----:B------:R-:W-:Y:S02]  /*52a0*/  UMOV UR5, UR9 ;  /* 0x0000000900057c82 */ /* 0x000fe40008000000 */
[----:B------:R-:W-:Y:S03]  /*52b0*/  @UP4 USHF.R.U32.HI UR4, URZ, UR23, UR5 ;  /* 0x00000017ff044299 */ /* 0x000fe60008011605 */
[----:B------:R-:W-:Y:S01]  /*52c0*/  UMOV UR5, UR11 ;  /* 0x0000000b00057c82 */ /* 0x000fe20008000000 */
[----:B------:R-:W-:Y:S02]  /*52d0*/  UIMAD UR4, UR39, UR4, URZ ;  /* 0x00000004270472a4 */ /* 0x000fe4000f8e02ff */
[----:B------:R-:W-:Y:S02]  /*52e0*/  @UP4 USHF.R.U32.HI UR7, URZ, UR23, UR5 ;  /* 0x00000017ff074299 */ /* 0x000fe40008011605 */
[----:B------:R-:W-:Y:S02]  /*52f0*/  UIMAD.WIDE.U32 UR10, UR6, UR22, URZ ;  /* 0x00000016060a72a5 */ /* 0x000fe4000f8e00ff */
[----:B------:R-:W-:Y:S02]  /*5300*/  USEL UR5, UR14, UR12, !UP6 ;  /* 0x0000000c0e057287 */ /* 0x000fe4000f000000 */
[----:B------:R-:W-:Y:S02]  /*5310*/  UIMAD UR8, UR39, UR7, URZ ;  /* 0x00000007270872a4 */ /* 0x000fe4000f8e02ff */
[----:B------:R-:W-:Y:S03]  /*5320*/  UISETP.GE.AND UP0, UPT, UR6, UR4, UPT ;  /* 0x000000040600728c */ /* 0x000fe6000bf06270 */
[----:B------:R-:W-:Y:S01]  /*5330*/  UMOV UR4, UR11 ;  /* 0x0000000b00047c82 */ /* 0x000fe20008000000 */
[----:B------:R-:W-:Y:S02]  /*5340*/  UISETP.GE.OR UP0, UPT, UR5, UR8, UP0 ;  /* 0x000000080500728c */ /* 0x000fe40008706670 */
[----:B------:R-:W-:Y:S02]  /*5350*/  USHF.R.U32.HI UR4, URZ, UR23, UR4 ;  /* 0x00000017ff047299 */ /* 0x000fe40008011604 */
[----:B------:R-:W-:Y:S02]  /*5360*/  UIMAD.WIDE.U32 UR8, UR5, UR22, URZ ;  /* 0x00000016050872a5 */ /* 0x000fe4000f8e00ff */
[----:B------:R-:W-:Y:S04]  /*5370*/  USEL UR10, UR6, UR4, !UP4 ;  /* 0x00000004060a7287 */ /* 0x000fe8000e000000 */
[----:B------:R-:W-:Y:S01]  /*5380*/  UIADD3 UR11, UPT, UPT, -UR10, URZ, URZ ;  /* 0x000000ff0a0b7290 */ /* 0x000fe2000fffe1ff */
[----:B------:R-:W-:Y:S02]  /*5390*/  @!UP0 UMOV UR4, UR9 ;  /* 0x0000000900048c82 */ /* 0x000fe40008000000 */
[----:B------:R-:W-:Y:S02]  /*53a0*/  @!UP0 USHF.R.U32.HI UR4, URZ, UR23, UR4 ;  /* 0x00000017ff048299 */ /* 0x000fe40008011604 */
[----:B------:R-:W-:Y:S02]  /*53b0*/  UIMAD UR8, UR39, UR11, UR6 ;  /* 0x0000000b270872a4 */ /* 0x000fe4000f8e0206 */
[----:B------:R-:W-:Y:S04]  /*53c0*/  @!UP0 USEL UR4, UR5, UR4, !UP4 ;  /* 0x0000000405048287 */ /* 0x000fe8000e000000 */
[----:B------:R-:W-:Y:S02]  /*53d0*/  @!UP0 UIMAD UR8, UR7, UR8, UR4 ;  /* 0x00000008070882a4 */ /* 0x000fe4000f8e0204 */
[----:B------:R-:W-:Y:S02]  /*53e0*/  @!UP0 UIADD3 UR9, UPT, UPT, UR10, -UR4, URZ ;  /* 0x800000040a098290 */ /* 0x000fe4000fffe0ff */
[----:B------:R-:W-:Y:S02]  /*53f0*/  UIADD3 UR4, UPT, UPT, -UR5, URZ, URZ ;  /* 0x000000ff05047290 */ /* 0x000fe4000fffe1ff */
[----:B------:R-:W-:Y:S02]  /*5400*/  UIADD3 UR7, UPT, UPT, -UR6, URZ, URZ ;  /* 0x000000ff06077290 */ /* 0x000fe4000fffe1ff */
[----:B------:R-:W-:Y:S02]  /*5410*/  @!UP0 UIMAD UR6, UR9, UR39, UR5 ;  /* 0x00000027090682a4 */ /* 0x000fe4000f8e0205 */
[----:B------:R-:W-:Y:S02]  /*5420*/  UIMAD UR14, UR15, UR4, UR14 ;  /* 0x000000040f0e72a4 */ /* 0x000fe4000f8e020e */
[----:B------:R-:W-:Y:S01]  /*5430*/  UIMAD UR13, UR42, UR7, UR13 ;  /* 0x000000072a0d72a4 */ /* 0x000fe2000f8e020d */
[----:B------:R-:W-:Y:S02]  /*5440*/  @!UP0 UMOV UR5, UR8 ;  /* 0x0000000800058c82 */ /* 0x000fe40008000000 */
[----:B------:R-:W-:Y:S02]  /*5450*/  UIMAD UR14, UR5, UR15, UR14 ;  /* 0x0000000f050e72a4 */ /* 0x000fe4000f8e020e */
[----:B------:R-:W-:Y:S11]  /*5460*/  UIMAD UR13, UR6, UR42, UR13 ;  /* 0x0000002a060d72a4 */ /* 0x000ff6000f8e020d */
[----:B------:R-:W-:Y:S01]  /*5470*/  @!UPT UIADD3 URZ, UPT, UPT, URZ, URZ, URZ ;  /* 0x000000fffffff290 */ /* 0x000fe2000fffe0ff */
.L_x_89:
[----:B------:R-:W3:Y:S01]  /*5480*/  @!UP2 LDCU.128 UR8, c[0x0][0xb10] ;  /* 0x00016200ff08a7ac */ /* 0x000ee20008000c00 */
[C---:B----4-:R-:W-:Y:S02]  /*5490*/  ISETP.NE.U32.AND P1, PT, R4.reuse, RZ, PT ;  /* 0x000000ff0400720c */ /* 0x050fe40003f25070 */
[----:B------:R-:W-:Y:S02]  /*54a0*/  ISETP.NE.U32.AND P0, PT, R4, RZ, PT ;  /* 0x000000ff0400720c */ /* 0x000fe40003f05070 */
[C---:B------:R-:W-:Y:S02]  /*54b0*/  ISETP.NE.AND.EX P1, PT, R5.reuse, RZ, PT, P1 ;  /* 0x000000ff0500720c */ /* 0x040fe40003f25310 */
[----:B------:R-:W-:Y:S01]  /*54c0*/  ISETP.NE.AND.EX P0, PT, R5, RZ, PT, P0 ;  /* 0x000000ff0500720c */ /* 0x000fe20003f05300 */
[----:B------:R-:W4:Y:S01]  /*54d0*/  @!UP2 LDCU UR5, c[0x0][0xb0c] ;  /* 0x00016180ff05a7ac */ /* 0x000f220008000800 */
[----:B------:R-:W-:Y:S01]  /*54e0*/  SHF.L.U32 R9, R15, 0x1f, RZ ;  /* 0x0000001f0f097819 */ /* 0x000fe200000006ff */
[----:B------:R-:W-:Y:S02]  /*54f0*/  USHF.L.U32 UR35, UR16, 0x7, URZ ;  /* 0x0000000710237899 */ /* 0x000fe400080006ff */
[----:B------:R-:W-:Y:S02]  /*5500*/  USHF.L.U32 UR34, UR20, 0x6, URZ ;  /* 0x0000000614227899 */ /* 0x000fe400080006ff */
[----:B---3--:R-:W-:Y:S07]  /*5510*/  UIMAD.WIDE.U32 UR6, UR14, UR8, URZ ;  /* 0x000000080e0672a5 */ /* 0x008fee000f8e00ff */
[----:B------:R-:W-:Y:S01]  /*5520*/  @!UP2 UMOV UR4, UR7 ;  /* 0x000000070004ac82 */ /* 0x000fe20008000000 */
[----:B----4-:R-:W-:Y:S02]  /*5530*/  @!UP2 UISETP.NE.AND UP0, UPT, UR5, 0x1, UPT ;  /* 0x000000010500a88c */ /* 0x010fe4000bf05270 */
[----:B------:R-:W-:Y:S02]  /*5540*/  @!UP2 USHF.R.U32.HI UR4, URZ, UR9, UR4 ;  /* 0x00000009ff04a299 */ /* 0x000fe40008011604 */
[----:B------:R-:W-:Y:S02]  /*5550*/  UIMAD.WIDE.U32 UR6, UR13, UR11, URZ ;  /* 0x0000000b0d0672a5 */ /* 0x000fe4000f8e00ff */
[----:B------:R-:W-:Y:S02]  /*5560*/  @!UP2 USEL UR8, UR14, UR4, !UP0 ;  /* 0x000000040e08a287 */ /* 0x000fe4000c000000 */
[----:B------:R-:W-:Y:S03]  /*5570*/  @!UP2 UISETP.NE.AND UP0, UPT, UR10, 0x1, UPT ;  /* 0x000000010a00a88c */ /* 0x000fe6000bf05270 */
[----:B------:R-:W-:Y:S02]  /*5580*/  @!UP2 UMOV UR6, UR7 ;  /* 0x000000070006ac82 */ /* 0x000fe40008000000 */
[----:B------:R-:W3:Y:S02]  /*5590*/  @!UP2 LDCU UR4, c[0x0][0xb20] ;  /* 0x00016400ff04a7ac */ /* 0x000ee40008000800 */
[----:B---3--:R-:W-:Y:S04]  /*55a0*/  @!UP2 USHF.R.U32.HI UR6, URZ, UR4, UR6 ;  /* 0x00000004ff06a299 */ /* 0x008fe80008011606 */
[----:B------:R-:W-:Y:S04]  /*55b0*/  @!UP2 USEL UR6, UR13, UR6, !UP0 ;  /* 0x000000060d06a287 */ /* 0x000fe8000c000000 */
[----:B------:R-:W-:Y:S02]  /*55c0*/  @!UP2 UIADD3 UR4, UPT, UPT, -UR8, UR6, URZ ;  /* 0x000000060804a290 */ /* 0x000fe4000fffe1ff */
[----:B------:R-:W-:Y:S02]  /*55d0*/  @!UP2 UIADD3 UR6, UPT, UPT, UR8, -UR6, URZ ;  /* 0x800000060806a290 */ /* 0x000fe4000fffe0ff */
[----:B------:R-:W-:Y:S02]  /*55e0*/  @!UP2 UIMAD UR14, UR4, UR5, UR14 ;  /* 0x00000005040ea2a4 */ /* 0x000fe4000f8e020e */
[----:B------:R-:W-:Y:S01]  /*55f0*/  @!UP2 UIMAD UR13, UR6, UR10, UR13 ;  /* 0x0000000a060da2a4 */ /* 0x000fe2000f8e020d */
[----:B------:R-:W-:Y:S11]  /*5600*/  BRA.U UP3, `(.L_x_90) ;  /* 0x0000000103107547 */ /* 0x000ff6000b800000 */
[----:B--2---:R-:W-:Y:S04]  /*5610*/  MOV R0, UR45 ;  /* 0x0000002d00007c02 */ /* 0x004fe80008000f00 */
[----:B------:R-:W-:Y:S04]  /*5620*/  SHF.L.U32 R11, R0, 0x1f, RZ ;  /* 0x0000001f000b7819 */ /* 0x000fe800000006ff */
[----:B------:R-:W2:Y:S02]  /*5630*/  SYNCS.PHASECHK.TRANS64.TRYWAIT P2, [UR21+0x68], R11 ;  /* 0x0000680bff0075a7 */ /* 0x000ea40008041115 */
[----:B--2---:R-:W-:Y:S05]  /*5640*/  @!P2 BRA `(.L_x_91) ;  /* 0x000000480048a947 */ /* 0x004fea0003800000 */
.L_x_90:
[----:B------:R-:W-:Y:S05]  /*5650*/  @!P1 BRA `(.L_x_92) ;  /* 0x0000000000309947 */ /* 0x000fea0003800000 */
[----:B------:R-:W-:Y:S01]  /*5660*/  ISETP.NE.U32.AND P1, PT, R2, RZ, PT ;  /* 0x000000ff0200720c */ /* 0x000fe20003f25070 */
[----:B------:R-:W3:Y:S01]  /*5670*/  LDCU.64 UR4, c[0x0][0x358] ;  /* 0x00006b00ff0477ac */ /* 0x000ee20008000a00 */
[----:B------:R-:W-:Y:S02]  /*5680*/  IMAD.MOV.U32 R56, RZ, RZ, 0x1 ;  /* 0x00000001ff387424 */ /* 0x000fe400078e00ff */
[----:B------:R-:W-:Y:S11]  /*5690*/  ISETP.NE.AND.EX P1, PT, R3, RZ, PT, P1 ;  /* 0x000000ff0300720c */ /* 0x000ff60003f25310 */
[----:B------:R-:W-:Y:S02]  /*56a0*/  @!UPT UIADD3 URZ, UPT, UPT, URZ, URZ, URZ ;  /* 0x000000fffffff290 */ /* 0x000fe4000fffe0ff */
[----:B--2---:R-:W2:Y:S01]  /*56b0*/  @P1 LDC.64 R10, c[0x0][0x888] ;  /* 0x00022200ff0a1b82 */ /* 0x004ea20000000a00 */
[----:B------:R-:W-:Y:S04]  /*56c0*/  @P1 IMAD R0, R4, UR60, RZ ;  /* 0x0000003c04001c24 */ /* 0x000fe8000f8e02ff */
[----:B--2---:R-:W-:Y:S04]  /*56d0*/  @P1 IMAD.WIDE R10, R0, 0x4, R10 ;  /* 0x00000004000a1825 */ /* 0x004fe800078e020a */
[----:B------:R-:W-:Y:S01]  /*56e0*/  HFMA2 R0, -RZ, RZ, 0, 5.9604644775390625e-08 ;  /* 0x00000001ff007431 */ /* 0x000fe200000001ff */
[----:B---3-5:R3:W5:Y:S04]  /*56f0*/  @P1 LDG.E R27, desc[UR4][R10.64] ;  /* 0x000000040a1b1981 */ /* 0x028768000c1e1900 */
[----:B------:R-:W-:Y:S01]  /*5700*/  @!P1 PRMT R56, R0, 0x7610, R56 ;  /* 0x0000761000389816 */ /* 0x000fe20000000038 */
[----:B---3--:R-:W4:Y:S06]  /*5710*/  @!P1 LDC R27, c[0x0][0x880] ;  /* 0x00022000ff1b9b82 */ /* 0x008f2c0000000800 */
.L_x_92:
[----:B----45:R-:W-:Y:S01]  /*5720*/  @!P0 FSETP.EQ.AND P1, PT, R27, RZ, PT ;  /* 0x000000ff1b00820b */ /* 0x030fe20003f22000 */
[----:B------:R-:W-:Y:S01]  /*5730*/  @!UPT UIADD3 URZ, UPT, UPT, URZ, URZ, URZ ;  /* 0x000000fffffff290 */ /* 0x000fe2000fffe0ff */
[----:B------:R-:W-:Y:S11]  /*5740*/  @!P0 BRA `(.L_x_93) ;  /* 0x0000000000188947 */ /* 0x000ff60003800000 */
[----:B------:R-:W-:Y:S02]  /*5750*/  LOP3.LUT P0, RZ, R56, 0xff, RZ, 0xc0, !PT ;  /* 0x000000ff38ff7812 */ /* 0x000fe4000780c0ff */
[----:B------:R-:W-:Y:S04]  /*5760*/  ISETP.NE.U32.AND P1, PT, R2, RZ, PT ;  /* 0x000000ff0200720c */ /* 0x000fe80003f25070 */
[----:B------:R-:W-:Y:S04]  /*5770*/  ISETP.NE.AND.EX P1, PT, R3, RZ, PT, P1 ;  /* 0x000000ff0300720c */ /* 0x000fe80003f25310 */
[----:B------:R-:W-:Y:S03]  /*5780*/  PLOP3.LUT P1, PT, P1, PT, PT, 0x8, 0x80 ;  /* 0x000000000080781c */ /* 0x000fe60000f2e170 */
[----:B------:R-:W-:Y:S11]  /*5790*/  @P0 FSETP.EQ.AND P1, PT, R27, RZ, PT ;  /* 0x000000ff1b00020b */ /* 0x000ff60003f22000 */
[----:B------:R-:W-:Y:S02]  /*57a0*/  @!UPT UIADD3 URZ, UPT, UPT, URZ, URZ, URZ ;  /* 0x000000fffffff290 */ /* 0x000fe4000fffe0ff */
.L_x_93:
[----:B------:R-:W3:Y:S01]  /*57b0*/  SYNCS.PHASECHK.TRANS64.TRYWAIT P2, [UR21+0x40], R9 ;  /* 0x00004009ff0075a7 */ /* 0x000ee20008041115 */
[----:B------:R-:W-:Y:S04]  /*57c0*/  ELECT P0, URZ, PT ;  /* 0x0000000000ff782f */ /* 0x000fe80003800000 */
[----:B------:R-:W-:Y:S11]  /*57d0*/  PLOP3.LUT P1, PT, P1, P0, PT, 0xf2, 0x2f ;  /* 0x00000000002f781c */ /* 0x000ff60000f21e72 */
[----:B------:R-:W-:Y:S02]  /*57e0*/  @!UPT UIADD3 URZ, UPT, UPT, URZ, URZ, URZ ;  /* 0x000000fffffff290 */ /* 0x000fe4000fffe0ff */
[----:B------:R-:W-:Y:S05]  /*57f0*/  @!P1 IADD3 R8, P0, PT, R16, 0x580, RZ ;  /* 0x0000058010089810 */ /* 0x000fea0007f1e0ff */
[----:B------:R-:W-:Y:S01]  /*5800*/  @!P1 IMAD.X R6, RZ, RZ, R17, P0 ;  /* 0x000000ffff069224 */ /* 0x000fe200000e0611 */
[----:B---3--:R-:W-:Y:S07]  /*5810*/  @!P2 BRA `(.L_x_94) ;  /* 0x0000004400eca947 */ /* 0x008fee0003800000 */
.L_x_180:
[----:B------:R-:W-:Y:S01]  /*5820*/  @!P1 R2UR UR5, R8 ;  /* 0x00000000080592ca */ /* 0x000fe200000e0000 */
[----:B------:R-:W-:Y:S01]  /*5830*/  VOTEU.ALL UP0, P1 ;  /* 0x0000000000ff7886 */ /* 0x000fe20000800000 */
[----:B------:R-:W-:Y:S01]  /*5840*/  @!P1 R2UR UR4, R6 ;  /* 0x00000000060492ca */ /* 0x000fe200000e0000 */
[----:B--2---:R-:W-:Y:S01]  /*5850*/  @!P1 IMAD.MOV.U32 R0, RZ, RZ, 0x2000 ;  /* 0x00002000ff009424 */ /* 0x004fe200078e00ff */
[----:B------:R-:W-:Y:S01]  /*5860*/  UMOV UR8, 0x0 ;  /* 0x0000000000087882 */ /* 0x000fe20000000000 */
[----:B------:R-:W-:Y:S01]  /*5870*/  UMOV UR9, 0x10000000 ;  /* 0x1000000000097882 */ /* 0x000fe20000000000 */
[----:B------:R-:W-:Y:S01]  /*5880*/  @!UP0 UIADD3 UR32, UPT, UPT, UR21, 0x200, URZ ;  /* 0x0000020015208890 */ /* 0x000fe2000fffe0ff */
[----:B------:R-:W-:Y:S01]  /*5890*/  @!P1 IADD3 R8, P0, PT, R16, 0x580, RZ ;  /* 0x0000058010089810 */ /* 0x000fe20007f1e0ff */
[----:B------:R-:W-:Y:S01]  /*58a0*/  VOTEU.ALL UP0, P1 ;  /* 0x0000000000ff7886 */ /* 0x000fe20000800000 */
[----:B------:R-:W-:Y:S01]  /*58b0*/  UMOV UR36, UR60 ;  /* 0x0000003c00247c82 */ /* 0x000fe20008000000 */
[----:B------:R-:W-:Y:S02]  /*58c0*/  UPRMT UR6, UR61, 0x654, UR33 ;  /* 0x000006543d067896 */ /* 0x000fe40008000021 */
[----:B------:R-:W-:Y:S02]  /*58d0*/  @!P1 IMAD.X R6, RZ, RZ, R17, P0 ;  /* 0x000000ffff069224 */ /* 0x000fe400000e0611 */
[----:B------:R-:W-:Y:S02]  /*58e0*/  IMAD.U32 R10, RZ, RZ, UR5 ;  /* 0x00000005ff0a7e24 */ /* 0x000fe4000f8e00ff */
[----:B------:R-:W-:Y:S03]  /*58f0*/  IMAD.U32 R11, RZ, RZ, UR4 ;  /* 0x00000004ff0b7e24 */ /* 0x000fe6000f8e00ff */
[----:B------:R-:W-:Y:S02]  /*5900*/  @!P1 R2UR UR4, R10 ;  /* 0x000000000a0492ca */ /* 0x000fe400000e0000 */
[----:B------:R-:W-:Y:S11]  /*5910*/  @!P1 R2UR UR5, R11 ;  /* 0x000000000b0592ca */ /* 0x000ff600000e0000 */
[----:B------:R-:W-:Y:S02]  /*5920*/  @!UPT UIADD3 URZ, UPT, UPT, URZ, URZ, URZ ;  /* 0x000000fffffff290 */ /* 0x000fe4000fffe0ff */
[----:B------:R2:W-:Y:S01]  /*5930*/  @!UP0 UTMALDG.3D [UR32], [UR4], desc[UR8] ;  /* 0x00000820040085b4 */ /* 0x0005e20008011000 */
[----:B------:R2:W-:Y:S01]  /*5940*/  @!P1 SYNCS.ARRIVE.TRANS64.RED.A0TR RZ, [UR21+0x20], R0 ;  /* 0x00002000ffff99a7 */ /* 0x0005e20008300415 */
[----:B------:R-:W-:Y:S01]  /*5950*/  SYNCS.ARRIVE.TRANS64.RED.A1T0 RZ, [UR6], RZ ;  /* 0x000000ffffff79a7 */ /* 0x000fe20008100406 */
[----:B------:R-:W3:Y:S02]  /*5960*/  SYNCS.PHASECHK.TRANS64.TRYWAIT P2, [UR21+0x48], R9 ;  /* 0x00004809ff0075a7 */ /* 0x000ee40008041115 */
[----:B--23--:R-:W-:Y:S05]  /*5970*/  @!P2 BRA `(.L_x_95) ;  /* 0x0000004400aca947 */ /* 0x00cfea0003800000 */
.L_x_182:
        /* <DEDUP_REMOVED lines=8> */
[----:B------:R-:W-:Y:S01]  /*5a00*/  @!UP0 UIADD3 UR24, UPT, UPT, UR21, 0x2200, URZ ;  /* 0x0000220015188890 */ /* 0x000fe2000fffe0ff */
[----:B------:R-:W-:Y:S01]  /*5a10*/  VOTEU.ALL UP0, P1 ;  /* 0x0000000000ff7886 */ /* 0x000fe20000800000 */
[----:B------:R-:W-:Y:S01]  /*5a20*/  UMOV UR27, UR35 ;  /* 0x00000023001b7c82 */ /* 0x000fe20008000000 */
[----:B------:R-:W-:Y:S02]  /*5a30*/  UMOV UR28, UR60 ;  /* 0x0000003c001c7c82 */ /* 0x000fe40008000000 */
[----:B------:R-:W-:Y:S01]  /*5a40*/  IMAD.U32 R10, RZ, RZ, UR5 ;  /* 0x00000005ff0a7e24 */ /* 0x000fe2000f8e00ff */
[----:B------:R-:W-:Y:S01]  /*5a50*/  UPRMT UR6, UR61, 0x654, UR25 ;  /* 0x000006543d067896 */ /* 0x000fe20008000019 */
[----:B------:R-:W-:Y:S02]  /*5a60*/  IMAD.U32 R11, RZ, RZ, UR4 ;  /* 0x00000004ff0b7e24 */ /* 0x000fe4000f8e00ff */
[----:B------:R-:W-:Y:S01]  /*5a70*/  @!P1 IMAD.X R6, RZ, RZ, R17, P0 ;  /* 0x000000ffff069224 */ /* 0x000fe200000e0611 */
        /* <DEDUP_REMOVED lines=8> */
.L_x_184:
[----:B------:R-:W-:Y:S01]  /*5b00*/  @!P1 R2UR UR5, R8 ;  /* 0x00000000080592ca */ /* 0x000fe200000e0000 */
[----:B------:R-:W-:Y:S01]  /*5b10*/  VOTEU.ALL UP0, P1 ;  /* 0x0000000000ff7886 */ /* 0x000fe20000800000 */
[----:B------:R-:W-:Y:S01]  /*5b20*/  @!P1 R2UR UR4, R6 ;  /* 0x00000000060492ca */ /* 0x000fe200000e0000 */
[----:B--2---:R-:W-:Y:S01]  /*5b30*/  @!P1 IMAD.MOV.U32 R0, RZ, RZ, 0x2000 ;  /* 0x00002000ff009424 */ /* 0x004fe200078e00ff */
[----:B------:R-:W-:Y:S01]  /*5b40*/  UMOV UR8, 0x0 ;  /* 0x0000000000087882 */ /* 0x000fe20000000000 */
[----:B------:R-:W-:Y:S01]  /*5b50*/  UMOV UR9, 0x10000000 ;  /* 0x1000000000097882 */ /* 0x000fe20000000000 */
[----:B------:R-:W-:Y:S01]  /*5b60*/  @!UP0 UIADD3 UR18, UPT, UPT, UR34, 0x20, URZ ;  /* 0x0000002022128890 */ /* 0x000fe2000fffe0ff */
[----:B------:R-:W-:Y:S01]  /*5b70*/  VIADD R14, R14, 0x1 ;  /* 0x000000010e0e7836 */ /* 0x000fe20000000000 */
[----:B------:R-:W-:Y:S01]  /*5b80*/  @!UP0 UIADD3 UR16, UPT, UPT, UR21, 0x4200, URZ ;  /* 0x0000420015108890 */ /* 0x000fe2000fffe0ff */
[----:B------:R-:W-:Y:S01]  /*5b90*/  VOTEU.ALL UP0, P1 ;  /* 0x0000000000ff7886 */ /* 0x000fe20000800000 */
[----:B------:R-:W-:Y:S01]  /*5ba0*/  UMOV UR19, UR35 ;  /* 0x0000002300137c82 */ /* 0x000fe20008000000 */
[----:B------:R-:W-:Y:S02]  /*5bb0*/  UMOV UR20, UR60 ;  /* 0x0000003c00147c82 */ /* 0x000fe40008000000 */
[----:B------:R-:W-:Y:S01]  /*5bc0*/  IMAD.U32 R10, RZ, RZ, UR5 ;  /* 0x00000005ff0a7e24 */ /* 0x000fe2000f8e00ff */
[----:B------:R-:W-:Y:S01]  /*5bd0*/  UPRMT UR6, UR61, 0x654, UR17 ;  /* 0x000006543d067896 */ /* 0x000fe20008000011 */
        /* <DEDUP_REMOVED lines=9> */
.L_x_186:
[----:B------:R-:W-:Y:S01]  /*5c70*/  @!P1 IADD3 R6, P0, PT, R16, 0x580, RZ ;  /* 0x0000058010069810 */ /* 0x000fe20007f1e0ff */
[----:B------:R-:W-:Y:S01]  /*5c80*/  VOTEU.ALL UP0, P1 ;  /* 0x0000000000ff7886 */ /* 0x000fe20000800000 */
[----:B------:R-:W-:Y:S01]  /*5c90*/  UMOV UR6, 0x0 ;  /* 0x0000000000067882 */ /* 0x000fe20000000000 */
[----:B------:R-:W-:Y:S01]  /*5ca0*/  UMOV UR7, 0x10000000 ;  /* 0x1000000000077882 */ /* 0x000fe20000000000 */
[----:B------:R-:W-:Y:S01]  /*5cb0*/  @!P1 R2UR UR5, R6 ;  /* 0x00000000060592ca */ /* 0x000fe200000e0000 */
[----:B--2---:R-:W-:Y:S01]  /*5cc0*/  @!P1 IMAD.X R0, RZ, RZ, R17, P0 ;  /* 0x000000ffff009224 */ /* 0x004fe200000e0611 */
[----:B------:R-:W-:Y:S01]  /*5cd0*/  @!UP0 UIADD3 UR10, UPT, UPT, UR34, 0x30, URZ ;  /* 0x00000030220a8890 */ /* 0x000fe2000fffe0ff */
[----:B------:R-:W-:Y:S01]  /*5ce0*/  R2UR UR18, R58 ;  /* 0x000000003a1272ca */ /* 0x000fe200000e0000 */
[----:B------:R-:W-:Y:S01]  /*5cf0*/  @!UP0 UIADD3 UR8, UPT, UPT, UR21, 0x6200, URZ ;  /* 0x0000620015088890 */ /* 0x000fe2000fffe0ff */
[----:B------:R-:W-:Y:S01]  /*5d00*/  R2UR UR16, R59 ;  /* 0x000000003b1072ca */ /* 0x000fe200000e0000 */
[----:B------:R-:W-:Y:S01]  /*5d10*/  @!UP0 UIADD3 UR9, UPT, UPT, UR21, 0x38, URZ ;  /* 0x0000003815098890 */ /* 0x000fe2000fffe0ff */
[----:B------:R-:W-:Y:S01]  /*5d20*/  @!P1 R2UR UR4, R0 ;  /* 0x00000000000492ca */ /* 0x000fe200000e0000 */
[----:B------:R-:W-:Y:S01]  /*5d30*/  VOTEU.ALL UP0, P1 ;  /* 0x0000000000ff7886 */ /* 0x000fe20000800000 */
[----:B------:R-:W-:Y:S01]  /*5d40*/  UMOV UR11, UR35 ;  /* 0x00000023000b7c82 */ /* 0x000fe20008000000 */
[----:B------:R-:W-:Y:S01]  /*5d50*/  UMOV UR12, UR60 ;  /* 0x0000003c000c7c82 */ /* 0x000fe20008000000 */
[C---:B------:R-:W-:Y:S01]  /*5d60*/  ISETP.NE.AND P0, PT, R14.reuse, 0x2, PT ;  /* 0x000000020e00780c */ /* 0x040fe20003f05270 */
[----:B------:R-:W-:Y:S01]  /*5d70*/  UPLOP3.LUT UP3, UPT, UPT, UPT, UPT, 0x80, 0x8 ;  /* 0x000000000008789c */ /* 0x000fe20003f6f070 */
[----:B------:R-:W-:Y:S01]  /*5d80*/  IMAD.U32 R8, RZ, RZ, UR5 ;  /* 0x00000005ff087e24 */ /* 0x000fe2000f8e00ff */
[----:B------:R-:W-:Y:S01]  /*5d90*/  LOP3.LUT R15, R15, 0x1, RZ, 0x3c, !PT ;  /* 0x000000010f0f7812 */ /* 0x000fe200078e3cff */
[----:B------:R-:W-:Y:S01]  /*5da0*/  UMOV UR60, UR29 ;  /* 0x0000001d003c7c82 */ /* 0x000fe20008000000 */
[----:B------:R-:W-:Y:S01]  /*5db0*/  SEL R0, RZ, 0x1, P0 ;  /* 0x00000001ff007807 */ /* 0x000fe20000000000 */
[----:B------:R-:W-:Y:S01]  /*5dc0*/  UIADD3 UR20, UPT, UPT, UR13, UR18, URZ ;  /* 0x000000120d147290 */ /* 0x000fe2000fffe0ff */
[----:B------:R-:W-:Y:S01]  /*5dd0*/  SEL R14, R14, RZ, P0 ;  /* 0x000000ff0e0e7207 */ /* 0x000fe20000000000 */
[----:B------:R-:W-:Y:S01]  /*5de0*/  UIADD3 UR16, UPT, UPT, UR14, UR16, URZ ;  /* 0x000000100e107290 */ /* 0x000fe2000fffe0ff */
[----:B------:R-:W-:Y:S01]  /*5df0*/  IMAD.U32 R9, RZ, RZ, UR4 ;  /* 0x00000004ff097e24 */ /* 0x000fe2000f8e00ff */
[----:B------:R-:W-:Y:S02]  /*5e00*/  @!P1 R2UR UR4, R8 ;  /* 0x00000000080492ca */ /* 0x000fe400000e0000 */
[----:B------:R-:W-:Y:S02]  /*5e10*/  LOP3.LUT R13, R13, R0, RZ, 0x3c, !PT ;  /* 0x000000000d0d7212 */ /* 0x000fe400078e3cff */
[----:B------:R-:W-:Y:S11]  /*5e20*/  @!P1 R2UR UR5, R9 ;  /* 0x00000000090592ca */ /* 0x000ff600000e0000 */
[----:B------:R-:W-:Y:S02]  /*5e30*/  @!UPT UIADD3 URZ, UPT, UPT, URZ, URZ, URZ ;  /* 0x000000fffffff290 */ /* 0x000fe4000fffe0ff */
[----:B------:R2:W-:Y:S01]  /*5e40*/  @!UP0 UTMALDG.3D [UR8], [UR4], desc[UR6] ;  /* 0x00000608040085b4 */ /* 0x0005e20008011000 */
[----:B------:R2:W-:Y:S01]  /*5e50*/  @!P1 SYNCS.ARRIVE.TRANS64.RED.A0TR RZ, [UR21+0x38], R7 ;  /* 0x00003807ffff99a7 */ /* 0x0005e20008300415 */
[----:B------:R-:W-:Y:S01]  /*5e60*/  SYNCS.ARRIVE.TRANS64.RED.A1T0 RZ, [UR37], RZ ;  /* 0x000000ffffff79a7 */ /* 0x000fe20008100425 */
[----:B------:R-:W-:Y:S05]  /*5e70*/  BRA.U UP1, `(.L_x_98) ;  /* 0xfffffff101607547 */ /* 0x000fea000b83ffff */
[----:B------:R-:W-:-:S04]  /*5e80*/  SHF.L.U32 R3, R15, 0x1f, RZ ;  /* 0x0000001f0f037819 */ /* 0x000fc800000006ff */
[----:B------:R-:W3:Y:S02]  /*5e90*/  SYNCS.PHASECHK.TRANS64.TRYWAIT P0, [UR21+0x40], R3 ;  /* 0x00004003ff0075a7 */ /* 0x000ee40008001115 */
[----:B---3--:R-:W-:Y:S05]  /*5ea0*/  @!P0 BRA `(.L_x_99) ;  /* 0x0000004000a88947 */ /* 0x008fea0003800000 */
.L_x_188:
[----:B------:R-:W4:Y:S02]  /*5eb0*/  SYNCS.PHASECHK.TRANS64.TRYWAIT P0, [UR21+0x48], R3 ;  /* 0x00004803ff0075a7 */ /* 0x000f240008001115 */
[----:B----4-:R-:W-:Y:S05]  /*5ec0*/  @!P0 BRA `(.L_x_100) ;  /* 0x0000004000b88947 */ /* 0x010fea0003800000 */
.L_x_190:
[----:B------:R-:W4:Y:S02]  /*5ed0*/  SYNCS.PHASECHK.TRANS64.TRYWAIT P0, [UR21+0x50], R3 ;  /* 0x00005003ff0075a7 */ /* 0x000f240008001115 */
[----:B----4-:R-:W-:Y:S05]  /*5ee0*/  @!P0 BRA `(.L_x_101) ;  /* 0x0000004000c88947 */ /* 0x010fea0003800000 */
.L_x_192:
[----:B---3--:R-:W-:-:S07]  /*5ef0*/  MOV R0, UR21 ;  /* 0x0000001500007c02 */ /* 0x008fce0008000f00 */
.L_x_102:
[----:B---3--:R-:W-:-:S04]  /*5f00*/  SHF.L.U32 R3, R15, 0x1f, RZ ;  /* 0x0000001f0f037819 */ /* 0x008fc800000006ff */
[----:B------:R3:W4:Y:S03]  /*5f10*/  SYNCS.PHASECHK.TRANS64.TRYWAIT P0, [R0+URZ+0x58], R3 ;  /* 0x00005803000075a7 */ /* 0x00072600080011ff */
[----:B----4-:R-:W-:Y:S05]  /*5f20*/  @!P0 NANOSLEEP.SYNCS 0x989680 ;  /* 0x009896800000895d */ /* 0x010fea0003900000 */
[----:B------:R-:W4:Y:S02]  /*5f30*/  @!P0 SYNCS.PHASECHK.TRANS64 P0, [R0+URZ+0x58], R3 ;  /* 0x00005803000085a7 */ /* 0x000f2400080010ff */
[----:B-12-4-:R-:W-:Y:S05]  /*5f40*/  @P0 EXIT ;  /* 0x000000000000094d */ /* 0x016fea0003800000 */
[----:B------:R-:W-:Y:S05]  /*5f50*/  BRA `(.L_x_102) ;  /* 0xfffffffc00e87947 */ /* 0x000fea000383ffff */
.L_x_87:
[----:B------:R-:W-:-:S06]  /*5f60*/  UISETP.GE.AND UP0, UPT, UR18, 0x4, UPT ;  /* 0x000000041200788c */ /* 0x000fcc000bf06270 */
[----:B------:R-:W-:-:S13]  /*5f70*/  PLOP3.LUT P0, PT, PT, PT, UP0, 0x80, 0x8 ;  /* 0x000000000008781c */ /* 0x000fda0003f0f008 */
[----:B------:R-:W-:Y:S05]  /*5f80*/  @!P0 EXIT ;  /* 0x000000000000894d */ /* 0x000fea0003800000 */
[----:B------:R-:W-:Y:S01]  /*5f90*/  BAR.SYNC.DEFER_BLOCKING 0x6, 0xa0 ;  /* 0x0182800000007b1d */ /* 0x000fe20000010000 */
[C---:B------:R-:W-:Y:S01]  /*5fa0*/  IMAD.SHL.U32 R2, R70.reuse, 0x10, RZ ;  /* 0x0000001046027824 */ /* 0x040fe200078e00ff */
[C---:B------:R-:W-:Y:S01]  /*5fb0*/  SHF.L.U32 R23, R70.reuse, 0x10, RZ ;  /* 0x0000001046177819 */ /* 0x040fe200000006ff */
[C---:B------:R-:W-:Y:S01]  /*5fc0*/  IMAD.SHL.U32 R69, R70.reuse, 0x2, RZ ;  /* 0x0000000246457824 */ /* 0x040fe200078e00ff */
[----:B------:R-:W-:Y:S01]  /*5fd0*/  LOP3.LUT R71, R70, 0x60, RZ, 0xc0, !PT ;  /* 0x0000006046477812 */ /* 0x000fe200078ec0ff */
[----:B------:R-:W-:Y:S01]  /*5fe0*/  HFMA2 R62, -RZ, RZ, 0, 0 ;  /* 0x00000000ff3e7431 */ /* 0x000fe200000001ff */
[----:B------:R-:W-:Y:S02]  /*5ff0*/  UMOV UR43, 0x400 ;  /* 0x00000400002b7882 */ /* 0x000fe40000000000 */
[----:B------:R-:W1:Y:S01]  /*6000*/  LDC.64 R54, c[0x0][0x8b0] ;  /* 0x00022c00ff367b82 */ /* 0x000e620000000a00 */
[----:B------:R-:W-:Y:S01]  /*6010*/  ULEA UR43, UR61, UR43, 0x18 ;  /* 0x0000002b3d2b7291 */ /* 0x000fe2000f8ec0ff */
[----:B------:R-:W-:Y:S01]  /*6020*/  LOP3.LUT R6, R2, 0x60, RZ, 0xc0, !PT ;  /* 0x0000006002067812 */ /* 0x000fe200078ec0ff */
[----:B------:R-:W2:Y:S01]  /*6030*/  LDCU.64 UR6, c[0x0][0x890] ;  /* 0x00011200ff0677ac */ /* 0x000ea20008000a00 */
[----:B------:R-:W-:Y:S01]  /*6040*/  LOP3.LUT R68, R70, 0x2, RZ, 0xc0, !PT ;  /* 0x0000000246447812 */ /* 0x000fe200078ec0ff */
[----:B------:R-:W-:Y:S01]  /*6050*/  IMAD.MOV.U32 R66, RZ, RZ, 0x1 ;  /* 0x00000001ff427424 */ /* 0x000fe200078e00ff */
[----:B------:R-:W-:Y:S01]  /*6060*/  LOP3.LUT R69, R6, 0xc, R69, 0xf8, !PT ;  /* 0x0000000c06457812 */ /* 0x000fe200078ef845 */
[----:B------:R-:W-:Y:S01]  /*6070*/  UIADD3 UR4, UPT, UPT, UR43, 0x200, URZ ;  /* 0x000002002b047890 */ /* 0x000fe2000fffe0ff */
[----:B------:R-:W3:Y:S01]  /*6080*/  LDC.64 R52, c[0x0][0x8a8] ;  /* 0x00022a00ff347b82 */ /* 0x000ee20000000a00 */
[----:B------:R-:W-:Y:S01]  /*6090*/  LOP3.LUT R23, R23, 0x600000, RZ, 0xc0, !PT ;  /* 0x0060000017177812 */ /* 0x000fe200078ec0ff */
[----:B------:R-:W-:Y:S01]  /*60a0*/  IMAD.MOV.U32 R22, RZ, RZ, RZ ;  /* 0x000000ffff167224 */ /* 0x000fe200078e00ff */
[----:B------:R-:W-:-:S02]  /*60b0*/  LOP3.LUT R69, R69, 0x790, R2, 0xf8, !PT ;  /* 0x0000079045457812 */ /* 0x000fc400078ef802 */
[----:B------:R-:W-:Y:S01]  /*60c0*/  CS2R R64, SRZ ;  /* 0x0000000000407805 */ /* 0x000fe2000001ff00 */
[----:B------:R-:W-:Y:S01]  /*60d0*/  IMAD.U32 R60, RZ, RZ, UR4 ;  /* 0x00000004ff3c7e24 */ /* 0x000fe2000f8e00ff */
[----:B------:R-:W-:Y:S01]  /*60e0*/  LOP3.LUT R70, R70, 0x4, RZ, 0xc0, !PT ;  /* 0x0000000446467812 */ /* 0x000fe200078ec0ff */
[----:B------:R-:W4:Y:S01]  /*60f0*/  LDCU UR58, c[0x0][0x370] ;  /* 0x00006e00ff3a77ac */ /* 0x000f220008000800 */
[----:B------:R-:W4:Y:S02]  /*6100*/  LDS R0, [UR43+0x120] ;  /* 0x0001202bff007984 */ /* 0x000f240008000800 */
[----:B------:R-:W-:Y:S01]  /*6110*/  LEA R69, R69, R60, 0x2 ;  /* 0x0000003c45457211 */ /* 0x000fe200078e10ff */
[----:B------:R-:W1:Y:S01]  /*6120*/  LDCU UR42, c[0x0][0xb0c] ;  /* 0x00016180ff2a77ac */ /* 0x000e620008000800 */
[----:B--2---:R-:W-:Y:S01]  /*6130*/  IMAD.U32 R73, RZ, RZ, UR6 ;  /* 0x00000006ff497e24 */ /* 0x004fe2000f8e00ff */
[----:B------:R-:W-:Y:S02]  /*6140*/  MOV R72, UR7 ;  /* 0x0000000700487c02 */ /* 0x000fe40008000f00 */
[--C-:B------:R-:W-:Y:S01]  /*6150*/  IMAD R68, R68, -0x10, R69.reuse ;  /* 0xfffffff044447824 */ /* 0x100fe200078e0245 */
[----:B------:R-:W2:Y:S01]  /*6160*/  LDCU UR38, c[0x0][0xb30] ;  /* 0x00016600ff2677ac */ /* 0x000ea20008000800 */
[----:B------:R-:W-:Y:S01]  /*6170*/  IMAD R67, R70, -0x10, R69 ;  /* 0xfffffff046437824 */ /* 0x000fe200078e0245 */
[----:B------:R-:W1:Y:S01]  /*6180*/  LDCU.64 UR56, c[0x0][0x888] ;  /* 0x00011100ff3877ac */ /* 0x000e620008000a00 */
[----:B------:R-:W1:Y:S01]  /*6190*/  LDCU.64 UR40, c[0x0][0xb28] ;  /* 0x00016500ff2877ac */ /* 0x000e620008000a00 */
[----:B------:R-:W1:Y:S01]  /*61a0*/  LDCU.128 UR52, c[0x0][0xb10] ;  /* 0x00016200ff3477ac */ /* 0x000e620008000c00 */
[----:B------:R-:W1:Y:S01]  /*61b0*/  LDCU UR47, c[0x0][0x374] ;  /* 0x00006e80ff2f77ac */ /* 0x000e620008000800 */
[----:B------:R-:W-:Y:S01]  /*61c0*/  UMOV UR46, URZ ;  /* 0x000000ff002e7c82 */ /* 0x000fe20008000000 */
[----:B------:R-:W-:Y:S01]  /*61d0*/  UMOV UR45, URZ ;  /* 0x000000ff002d7c82 */ /* 0x000fe20008000000 */
[----:B-1234-:R-:W-:-:S07]  /*61e0*/  IMAD.IADD R23, R0, 0x1, R23 ;  /* 0x0000000100177824 */ /* 0x01efce00078e0217 */
.L_x_146:
[----:B------:R-:W-:Y:S02]  /*61f0*/  LEA R3, R62, UR43, 0x3 ;  /* 0x0000002b3e037c11 */ /* 0x000fe4000f8e18ff */
[----:B------:R-:W-:Y:S02]  /*6200*/  SHF.L.U32 R0, R64, 0x1f, RZ ;  /* 0x0000001f40007819 */ /* 0x000fe400000006ff */
[----:B-1----:R-:W-:Y:S02]  /*6210*/  LEA R5, R62, UR43, 0x4 ;  /* 0x0000002b3e057c11 */ /* 0x002fe4000f8e20ff */
[----:B------:R-:W1:Y:S02]  /*6220*/  SYNCS.PHASECHK.TRANS64.TRYWAIT P0, [R3+URZ+0x70], R0 ;  /* 0x00007000030075a7 */ /* 0x000e6400080011ff */
[----:B-12---:R-:W-:Y:S05]  /*6230*/  @!P0 BRA `(.L_x_103) ;  /* 0x00000040000c8947 */ /* 0x006fea0003800000 */
.L_x_193:
[----:B------:R-:W2:Y:S01]  /*6240*/  LDS.128 R4, [R5+0x100] ;  /* 0x0001000005047984 */ /* 0x000ea20000000c00 */
        /* <DEDUP_REMOVED lines=10> */
[----:B------:R-:W-:Y:S01]  /*62f0*/  PLOP3.LUT P0, PT, PT, PT, UP1, 0x80, 0x8 ;  /* 0x000000000008781c */ /* 0x000fe20003f0f018 */
[----:B------:R-:W-:Y:S11]  /*6300*/  UP2UR UR62, UPR, URZ, 0x2 ;  /* 0x00000002ff3e7883 */ /* 0x000ff60008000000 */
[----:B------:R-:W-:Y:S01]  /*6310*/  @!UPT UIADD3 URZ, UPT, UPT, URZ, URZ, URZ ;  /* 0x000000fffffff290 */ /* 0x000fe2000fffe0ff */
[----:B-1----:R-:W-:Y:S02]  /*6320*/  @P0 SHF.R.U32.HI R0, RZ, 0x10, R5 ;  /* 0x00000010ff000819 */ /* 0x002fe40000011605 */
        /* <DEDUP_REMOVED lines=12> */
[----:B------:R-:W2:Y:S01]  /*63f0*/  LDCU UR12, c[0x0][0xb20] ;  /* 0x00016400ff0c77ac */ /* 0x000ea20008000800 */
[----:B------:R-:W-:Y:S02]  /*6400*/  UIMAD.WIDE.U32 UR4, UR47, UR55, URZ ;  /* 0x000000372f0472a5 */ /* 0x000fe4000f8e00ff */
[----:B------:R-:W-:Y:S02]  /*6410*/  UIMAD.WIDE.U32 UR6, UR58, UR52, URZ ;  /* 0x000000343a0672a5 */ /* 0x000fe4000f8e00ff */
[----:B------:R-:W-:Y:S02]  /*6420*/  UISETP.NE.AND UP0, UPT, UR54, 0x1, UPT ;  /* 0x000000013600788c */ /* 0x000fe4000bf05270 */
[----:B------:R-:W-:Y:S02]  /*6430*/  UIMAD.WIDE.U32 UR8, UR36, UR55, URZ ;  /* 0x00000037240872a5 */ /* 0x000fe4000f8e00ff */
[----:B------:R-:W-:Y:S02]  /*6440*/  UIMAD.WIDE.U32 UR10, UR37, UR52, URZ ;  /* 0x00000034250a72a5 */ /* 0x000fe4000f8e00ff */
[----:B------:R-:W-:Y:S02]  /*6450*/  UISETP.NE.AND UP1, UPT, UR42, 0x1, UPT ;  /* 0x000000012a00788c */ /* 0x000fe4000bf25270 */
[----:B------:R-:W-:Y:S01]  /*6460*/  UISETP.NE.AND UP2, UPT, UR39, 0x1, UPT ;  /* 0x000000012700788c */ /* 0x000fe2000bf45270 */
[----:B------:R-:W-:Y:S02]  /*6470*/  UMOV UR4, UR5 ;  /* 0x0000000500047c82 */ /* 0x000fe40008000000 */
[----:B--2---:R-:W-:Y:S03]  /*6480*/  USHF.R.U32.HI UR5, URZ, UR12, UR4 ;  /* 0x0000000cff057299 */ /* 0x004fe60008011604 */
[----:B------:R-:W-:Y:S02]  /*6490*/  UMOV UR4, UR7 ;  /* 0x0000000700047c82 */ /* 0x000fe40008000000 */
[----:B------:R-:W-:Y:S02]  /*64a0*/  USHF.R.U32.HI UR7, URZ, UR53, UR4 ;  /* 0x00000035ff077299 */ /* 0x000fe40008011604 */
[----:B------:R-:W-:Y:S02]  /*64b0*/  USEL UR4, UR47, UR5, !UP0 ;  /* 0x000000052f047287 */ /* 0x000fe4000c000000 */
[----:B------:R-:W-:Y:S01]  /*64c0*/  USEL UR7, UR58, UR7, !UP1 ;  /* 0x000000073a077287 */ /* 0x000fe2000c800000 */
[----:B------:R-:W-:Y:S01]  /*64d0*/  UMOV UR5, UR9 ;  /* 0x0000000900057c82 */ /* 0x000fe20008000000 */
[----:B------:R-:W-:Y:S02]  /*64e0*/  UIMAD.WIDE.U32 UR8, UR4, UR40, URZ ;  /* 0x00000028040872a5 */ /* 0x000fe4000f8e00ff */
[----:B------:R-:W-:Y:S03]  /*64f0*/  USHF.R.U32.HI UR6, URZ, UR12, UR5 ;  /* 0x0000000cff067299 */ /* 0x000fe60008011605 */
[----:B------:R-:W-:Y:S01]  /*6500*/  UMOV UR5, UR11 ;  /* 0x0000000b00057c82 */ /* 0x000fe20008000000 */
[----:B------:R-:W-:Y:S02]  /*6510*/  UIMAD.WIDE.U32 UR10, UR7, UR40, URZ ;  /* 0x00000028070a72a5 */ /* 0x000fe4000f8e00ff */
[----:B------:R-:W-:Y:S02]  /*6520*/  USHF.R.U32.HI UR12, URZ, UR53, UR5 ;  /* 0x00000035ff0c7299 */ /* 0x000fe40008011605 */
[----:B------:R-:W-:Y:S01]  /*6530*/  USEL UR6, UR36, UR6, !UP0 ;  /* 0x0000000624067287 */ /* 0x000fe2000c000000 */
[----:B------:R-:W-:Y:S02]  /*6540*/  UMOV UR5, UR9 ;  /* 0x0000000900057c82 */ /* 0x000fe40008000000 */
[----:B------:R-:W-:Y:S01]  /*6550*/  UMOV UR10, UR11 ;  /* 0x0000000b000a7c82 */ /* 0x000fe20008000000 */
[----:B------:R-:W-:Y:S02]  /*6560*/  @UP2 USHF.R.U32.HI UR4, URZ, UR41, UR5 ;  /* 0x00000029ff042299 */ /* 0x000fe40008011605 */
[----:B------:R-:W-:Y:S02]  /*6570*/  @UP2 USHF.R.U32.HI UR7, URZ, UR41, UR10 ;  /* 0x00000029ff072299 */ /* 0x000fe4000801160a */
[----:B------:R-:W-:Y:S02]  /*6580*/  UIMAD UR4, UR39, UR4, URZ ;  /* 0x00000004270472a4 */ /* 0x000fe4000f8e02ff */
        /* <DEDUP_REMOVED lines=8> */
[----:B------:R-:W-:Y:S02]  /*6610*/  USEL UR11, UR6, UR4, !UP2 ;  /* 0x00000004060b7287 */ /* 0x000fe4000d000000 */
[----:B------:R-:W-:Y:S02]  /*6620*/  UIADD3 UR8, UPT, UPT, -UR5, URZ, URZ ;  /* 0x000000ff05087290 */ /* 0x000fe4000fffe1ff */
[----:B------:R-:W-:Y:S01]  /*6630*/  UIADD3 UR10, UPT, UPT, -UR11, URZ, URZ ;  /* 0x000000ff0b0a7290 */ /* 0x000fe2000fffe1ff */
[----:B------:R-:W-:Y:S01]  /*6640*/  @!UP0 UMOV UR4, UR9 ;  /* 0x0000000900048c82 */ /* 0x000fe20008000000 */
[----:B------:R-:W-:Y:S02]  /*6650*/  UIADD3 UR9, UPT, UPT, -UR6, URZ, URZ ;  /* 0x000000ff06097290 */ /* 0x000fe4000fffe1ff */
[----:B------:R-:W-:Y:S02]  /*6660*/  @!UP0 USHF.R.U32.HI UR4, URZ, UR41, UR4 ;  /* 0x00000029ff048299 */ /* 0x000fe40008011604 */
[----:B------:R-:W-:Y:S02]  /*6670*/  UIMAD UR10, UR39, UR10, UR6 ;  /* 0x0000000a270a72a4 */ /* 0x000fe4000f8e0206 */
[----:B------:R-:W-:Y:S04]  /*6680*/  @!UP0 USEL UR4, UR5, UR4, !UP2 ;  /* 0x0000000405048287 */ /* 0x000fe8000d000000 */
[----:B------:R-:W-:Y:S02]  /*6690*/  @!UP0 UIMAD UR10, UR7, UR10, UR4 ;  /* 0x0000000a070a82a4 */ /* 0x000fe4000f8e0204 */
[----:B------:R-:W-:Y:S02]  /*66a0*/  @!UP0 UIADD3 UR11, UPT, UPT, UR11, -UR4, URZ ;  /* 0x800000040b0b8290 */ /* 0x000fe4000fffe0ff */
[----:B------:R-:W-:Y:S02]  /*66b0*/  UIMAD UR7, UR42, UR8, UR37 ;  /* 0x000000082a0772a4 */ /* 0x000fe4000f8e0225 */
[----:B------:R-:W-:Y:S02]  /*66c0*/  @!UP0 UIMAD UR6, UR11, UR39, UR5 ;  /* 0x000000270b0682a4 */ /* 0x000fe4000f8e0205 */
[----:B------:R-:W-:Y:S01]  /*66d0*/  UIMAD UR4, UR54, UR9, UR36 ;  /* 0x00000009360472a4 */ /* 0x000fe2000f8e0224 */
[----:B------:R-:W-:Y:S02]  /*66e0*/  @!UP0 UMOV UR5, UR10 ;  /* 0x0000000a00058c82 */ /* 0x000fe40008000000 */
[----:B------:R-:W-:Y:S02]  /*66f0*/  UIMAD UR37, UR5, UR42, UR7 ;  /* 0x0000002a052572a4 */ /* 0x000fe4000f8e0207 */
[----:B------:R-:W-:Y:S11]  /*6700*/  UIMAD UR36, UR6, UR54, UR4 ;  /* 0x00000036062472a4 */ /* 0x000ff6000f8e0204 */
[----:B------:R-:W-:Y:S01]  /*6710*/  @!UPT UIADD3 URZ, UPT, UPT, URZ, URZ, URZ ;  /* 0x000000fffffff290 */ /* 0x000fe2000fffe0ff */
.L_x_104:
[----:B------:R-:W-:Y:S01]  /*6720*/  UISETP.NE.AND UP0, UPT, UR38, 0x1, UPT ;  /* 0x000000012600788c */ /* 0x000fe2000bf05270 */
[----:B------:R-:W-:Y:S01]  /*6730*/  LOP3.LUT P0, RZ, R60, 0x1b0, RZ, 0xc0, !PT ;  /* 0x000001b03cff7812 */ /* 0x000fe2000780c0ff */
[----:B------:R-:W-:Y:S01]  /*6740*/  USHF.L.U32 UR50, UR16, 0x7, URZ ;  /* 0x0000000710327899 */ /* 0x000fe200080006ff */
[----:B------:R-:W-:Y:S01]  /*6750*/  BSSY.RECONVERGENT B6, `(.L_x_105) ;  /* 0x0000034000067945 */ /* 0x000fe20003800200 */
[----:B------:R-:W-:Y:S01]  /*6760*/  USHF.L.U32 UR49, UR20, 0x6, URZ ;  /* 0x0000000614317899 */ /* 0x000fe200080006ff */
[----:B------:R-:W-:Y:S06]  /*6770*/  IADD3 R62, PT, PT, R62, 0x1, RZ ;  /* 0x000000013e3e7810 */ /* 0x000fec0007ffe0ff */
[----:B------:R-:W2:Y:S01]  /*6780*/  @!UP0 LDCU.128 UR12, c[0x0][0xb10] ;  /* 0x00016200ff0c87ac */ /* 0x000ea20008000c00 */
[----:B------:R-:W3:Y:S01]  /*6790*/  @!UP0 LDCU UR5, c[0x0][0xb0c] ;  /* 0x00016180ff0587ac */ /* 0x000ee20008000800 */
[----:B------:R-:W4:Y:S01]  /*67a0*/  @!UP0 LDCU UR10, c[0x0][0xb20] ;  /* 0x00016400ff0a87ac */ /* 0x000f220008000800 */
[----:B--2---:R-:W-:Y:S02]  /*67b0*/  UIMAD.WIDE.U32 UR8, UR37, UR12, URZ ;  /* 0x0000000c250872a5 */ /* 0x004fe4000f8e00ff */
[----:B------:R-:W-:Y:S02]  /*67c0*/  UIMAD.WIDE.U32 UR6, UR36, UR15, URZ ;  /* 0x0000000f240672a5 */ /* 0x000fe4000f8e00ff */
[----:B------:R-:W-:Y:S03]  /*67d0*/  @!UP0 UISETP.NE.AND UP1, UPT, UR14, 0x1, UPT ;  /* 0x000000010e00888c */ /* 0x000fe6000bf25270 */
[----:B------:R-:W-:Y:S01]  /*67e0*/  @!UP0 UMOV UR4, UR9 ;  /* 0x0000000900048c82 */ /* 0x000fe20008000000 */
[----:B---3--:R-:W-:Y:S02]  /*67f0*/  @!UP0 UISETP.NE.AND UP2, UPT, UR5, 0x1, UPT ;  /* 0x000000010500888c */ /* 0x008fe4000bf45270 */
[----:B------:R-:W-:Y:S01]  /*6800*/  @!UP0 USHF.R.U32.HI UR4, URZ, UR13, UR4 ;  /* 0x0000000dff048299 */ /* 0x000fe20008011604 */
[----:B------:R-:W-:Y:S02]  /*6810*/  @!UP0 UMOV UR6, UR7 ;  /* 0x0000000700068c82 */ /* 0x000fe40008000000 */
[----:B----4-:R-:W-:Y:S02]  /*6820*/  @!UP0 USHF.R.U32.HI UR6, URZ, UR10, UR6 ;  /* 0x0000000aff068299 */ /* 0x010fe40008011606 */
[----:B------:R-:W-:Y:S02]  /*6830*/  @!UP0 USEL UR7, UR37, UR4, !UP2 ;  /* 0x0000000425078287 */ /* 0x000fe4000d000000 */
[----:B------:R-:W-:Y:S04]  /*6840*/  @!UP0 USEL UR6, UR36, UR6, !UP1 ;  /* 0x0000000624068287 */ /* 0x000fe8000c800000 */
[----:B------:R-:W-:Y:S02]  /*6850*/  @!UP0 UIADD3 UR4, UPT, UPT, -UR7, UR6, URZ ;  /* 0x0000000607048290 */ /* 0x000fe4000fffe1ff */
[----:B------:R-:W-:Y:S02]  /*6860*/  @!UP0 UIADD3 UR6, UPT, UPT, UR7, -UR6, URZ ;  /* 0x8000000607068290 */ /* 0x000fe4000fffe0ff */
[----:B------:R-:W-:Y:S02]  /*6870*/  @!UP0 UIMAD UR37, UR4, UR5, UR37 ;  /* 0x00000005042582a4 */ /* 0x000fe4000f8e0225 */
[----:B------:R-:W-:Y:S01]  /*6880*/  @!UP0 UIMAD UR36, UR6, UR14, UR36 ;  /* 0x0000000e062482a4 */ /* 0x000fe2000f8e0224 */
[----:B------:R-:W-:Y:S11]  /*6890*/  @!P0 BRA `(.L_x_106) ;  /* 0x00000000007c8947 */ /* 0x000ff60003800000 */
[----:B------:R-:W2:Y:S01]  /*68a0*/  LDCU.64 UR8, c[0x4][0x80] ;  /* 0x01001000ff0877ac */ /* 0x000ea20008000a00 */
[----:B------:R-:W-:Y:S01]  /*68b0*/  MOV R2, 0x0 ;  /* 0x0000000000027802 */ /* 0x000fe20000000f00 */
[----:B------:R-:W-:Y:S02]  /*68c0*/  HFMA2 R12, -RZ, RZ, 0, 5.9604644775390625e-08 ;  /* 0x00000001ff0c7431 */ /* 0x000fe400000001ff */
[----:B------:R-:W-:Y:S01]  /*68d0*/  IMAD.MOV.U32 R8, RZ, RZ, 0x70 ;  /* 0x00000070ff087424 */ /* 0x000fe200078e00ff */
[----:B------:R3:W4:Y:S01]  /*68e0*/  LDC.64 R14, c[0x4][R2] ;  /* 0x01000000020e7b82 */ /* 0x0007220000000a00 */
[----:B------:R-:W1:Y:S01]  /*68f0*/  LDCU.64 UR6, c[0x4][0x88] ;  /* 0x01001100ff0677ac */ /* 0x000e620008000a00 */
[----:B------:R-:W-:Y:S01]  /*6900*/  IMAD.MOV.U32 R13, RZ, RZ, RZ ;  /* 0x000000ffff0d7224 */ /* 0x000fe200078e00ff */
[----:B------:R-:W1:Y:S01]  /*6910*/  LDCU.64 UR4, c[0x4][0x8] ;  /* 0x01000100ff0477ac */ /* 0x000e620008000a00 */
[----:B--2---:R-:W-:Y:S01]  /*6920*/  MOV R5, UR9 ;  /* 0x0000000900057c02 */ /* 0x004fe20008000f00 */
[----:B------:R-:W-:Y:S01]  /*6930*/  IMAD.U32 R4, RZ, RZ, UR8 ;  /* 0x00000008ff047e24 */ /* 0x000fe2000f8e00ff */
[----:B-1----:R-:W-:Y:S01]  /*6940*/  MOV R7, UR7 ;  /* 0x0000000700077c02 */ /* 0x002fe20008000f00 */
[----:B------:R-:W-:Y:S01]  /*6950*/  IMAD.U32 R6, RZ, RZ, UR6 ;  /* 0x00000006ff067e24 */ /* 0x000fe2000f8e00ff */
[----:B------:R-:W-:Y:S01]  /*6960*/  MOV R11, UR5 ;  /* 0x00000005000b7c02 */ /* 0x000fe20008000f00 */
[----:B------:R-:W-:Y:S02]  /*6970*/  IMAD.U32 R10, RZ, RZ, UR4 ;  /* 0x00000004ff0a7e24 */ /* 0x000fe4000f8e00ff */
[----:B------:R-:W-:Y:S07]  /*6980*/  LEPC R20, `(.L_x_107) ;  /* 0x000000001014794e */ /* 0x000fee0000000000 */
[----:B---345:R-:W-:Y:S05]  /*6990*/  CALL.ABS.NOINC R14 ;  /* 0x000000000e007343 */ /* 0x038fea0003c00000 */
.L_x_107:
[----:B------:R-:W1:Y:S01]  /*69a0*/  LDCU.64 UR8, c[0x4][0x80] ;  /* 0x01001000ff0877ac */ /* 0x000e620008000a00 */
[----:B------:R-:W2:Y:S01]  /*69b0*/  LDC.64 R2, c[0x4][R2] ;  /* 0x0100000002027b82 */ /* 0x000ea20000000a00 */
[----:B------:R-:W-:Y:S02]  /*69c0*/  HFMA2 R12, -RZ, RZ, 0, 5.9604644775390625e-08 ;  /* 0x00000001ff0c7431 */ /* 0x000fe400000001ff */
[----:B------:R-:W-:Y:S02]  /*69d0*/  IMAD.MOV.U32 R8, RZ, RZ, 0x70 ;  /* 0x00000070ff087424 */ /* 0x000fe400078e00ff */
[----:B------:R-:W-:Y:S01]  /*69e0*/  IMAD.MOV.U32 R13, RZ, RZ, RZ ;  /* 0x000000ffff0d7224 */ /* 0x000fe200078e00ff */
[----:B------:R-:W3:Y:S01]  /*69f0*/  LDCU.64 UR6, c[0x4][0x88] ;  /* 0x01001100ff0677ac */ /* 0x000ee20008000a00 */
[----:B------:R-:W4:Y:S01]  /*6a00*/  LDCU.64 UR4, c[0x4][0x8] ;  /* 0x01000100ff0477ac */ /* 0x000f220008000a00 */
[----:B-1----:R-:W-:Y:S02]  /*6a10*/  MOV R4, UR8 ;  /* 0x0000000800047c02 */ /* 0x002fe40008000f00 */
[----:B------:R-:W-:Y:S02]  /*6a20*/  MOV R5, UR9 ;  /* 0x0000000900057c02 */ /* 0x000fe40008000f00 */
[----:B---3--:R-:W-:Y:S01]  /*6a30*/  MOV R7, UR7 ;  /* 0x0000000700077c02 */ /* 0x008fe20008000f00 */
[----:B------:R-:W-:Y:S01]  /*6a40*/  IMAD.U32 R6, RZ, RZ, UR6 ;  /* 0x00000006ff067e24 */ /* 0x000fe2000f8e00ff */
[----:B----4-:R-:W-:Y:S01]  /*6a50*/  MOV R11, UR5 ;  /* 0x00000005000b7c02 */ /* 0x010fe20008000f00 */
[----:B------:R-:W-:Y:S02]  /*6a60*/  IMAD.U32 R10, RZ, RZ, UR4 ;  /* 0x00000004ff0a7e24 */ /* 0x000fe4000f8e00ff */
[----:B------:R-:W-:Y:S07]  /*6a70*/  LEPC R20, `(.L_x_106) ;  /* 0x000000001014794e */ /* 0x000fee0000000000 */
[----:B--2---:R-:W-:Y:S05]  /*6a80*/  CALL.ABS.NOINC R2 ;  /* 0x0000000002007343 */ /* 0x004fea0003c00000 */
.L_x_106:
[----:B------:R-:W-:Y:S05]  /*6a90*/  BSYNC.RECONVERGENT B6 ;  /* 0x0000000000067941 */ /* 0x000fea0003800200 */
.L_x_105:
[----:B------:R-:W-:Y:S01]  /*6aa0*/  R2UR UR5, R73 ;  /* 0x00000000490572ca */ /* 0x000fe200000e0000 */
[----:B------:R-:W-:Y:S01]  /*6ab0*/  UISETP.NE.AND UP2, UPT, UR63, URZ, UPT ;  /* 0x000000ff3f00728c */ /* 0x000fe2000bf45270 */
[----:B------:R-:W-:Y:S02]  /*6ac0*/  R2UR UR4, R72 ;  /* 0x00000000480472ca */ /* 0x000fe400000e0000 */
[----:B------:R-:W-:Y:S02]  /*6ad0*/  ISETP.NE.U32.AND P4, PT, R54, RZ, PT ;  /* 0x000000ff3600720c */ /* 0x000fe40003f85070 */
[----:B------:R-:W-:Y:S02]  /*6ae0*/  ISETP.NE.U32.AND P2, PT, RZ, UR56, PT ;  /* 0x00000038ff007c0c */ /* 0x000fe4000bf45070 */
[----:B------:R-:W-:Y:S02]  /*6af0*/  PLOP3.LUT P1, PT, PT, PT, UP2, 0x80, 0x8 ;  /* 0x000000000008781c */ /* 0x000fe40003f2f028 */
[----:B------:R-:W-:Y:S02]  /*6b00*/  ISETP.NE.AND.EX P4, PT, R55, RZ, PT, P4 ;  /* 0x000000ff3700720c */ /* 0x000fe40003f85340 */
[----:B------:R-:W-:Y:S01]  /*6b10*/  ISETP.NE.AND.EX P2, PT, RZ, UR57, PT, P2 ;  /* 0x00000039ff007c0c */ /* 0x000fe2000bf45320 */
[----:B------:R-:W-:Y:S04]  /*6b20*/  UISETP.NE.U32.AND UP0, UPT, UR5, URZ, UPT ;  /* 0x000000ff0500728c */ /* 0x000fe8000bf05070 */
[----:B------:R-:W-:Y:S02]  /*6b30*/  UISETP.NE.AND.EX UP1, UPT, UR4, URZ, UPT, UP0 ;  /* 0x000000ff0400728c */ /* 0x000fe4000bf25300 */
[----:B------:R-:W-:Y:S02]  /*6b40*/  UPLOP3.LUT UP0, UPT, UPT, UPT, UPT, 0x40, 0x4 ;  /* 0x000000000004789c */ /* 0x000fe40003f0e870 */
[----:B------:R-:W-:Y:S06]  /*6b50*/  @UP2 UPLOP3.LUT UP0, UPT, UPT, UPT, UP1, 0x80, 0x8 ;  /* 0x000000000008289c */ /* 0x000fec0003f0f010 */
[----:B------:R-:W-:Y:S01]  /*6b60*/  PLOP3.LUT P0, PT, PT, PT, UP0, 0x80, 0x8 ;  /* 0x000000000008781c */ /* 0x000fe20003f0f008 */
[----:B------:R-:W-:Y:S01]  /*6b70*/  @!UPT UIADD3 URZ, UPT, UPT, URZ, URZ, URZ ;  /* 0x000000fffffff290 */ /* 0x000fe2000fffe0ff */
[----:B------:R-:W-:Y:S11]  /*6b80*/  BRA.U !UP1, `(.L_x_108) ;  /* 0x0000000109407547 */ /* 0x000ff6000b800000 */
[----:B------:R-:W-:Y:S01]  /*6b90*/  UISETP.NE.U32.AND UP0, UPT, UR56, URZ, UPT ;  /* 0x000000ff3800728c */ /* 0x000fe2000bf05070 */
[----:B------:R-:W-:Y:S01]  /*6ba0*/  R2UR UR6, R73 ;  /* 0x00000000490672ca */ /* 0x000fe200000e0000 */
[----:B------:R-:W2:Y:S01]  /*6bb0*/  LDCU.64 UR8, c[0x0][0x358] ;  /* 0x00006b00ff0877ac */ /* 0x000ea20008000a00 */
[----:B------:R-:W-:Y:S02]  /*6bc0*/  HFMA2 R56, -RZ, RZ, 0, 5.9604644775390625e-08 ;  /* 0x00000001ff387431 */ /* 0x000fe400000001ff */
[----:B-1----:R-:W-:Y:S01]  /*6bd0*/  IMAD.MOV.U32 R0, RZ, RZ, 0x1 ;  /* 0x00000001ff007424 */ /* 0x002fe200078e00ff */
[----:B------:R-:W-:Y:S06]  /*6be0*/  UISETP.NE.AND.EX UP0, UPT, UR57, URZ, UPT, UP0 ;  /* 0x000000ff3900728c */ /* 0x000fec000bf05300 */
[----:B------:R-:W-:Y:S05]  /*6bf0*/  PLOP3.LUT P3, PT, PT, PT, UP0, 0x80, 0x8 ;  /* 0x000000000008781c */ /* 0x000fea0003f6f008 */
[----:B------:R-:W1:Y:S01]  /*6c00*/  @UP0 LDCU.64 UR4, c[0x0][0x888] ;  /* 0x00011100ff0407ac */ /* 0x000e620008000a00 */
[----:B------:R-:W-:Y:S07]  /*6c10*/  @UP0 UIMAD UR6, UR60, UR6, URZ ;  /* 0x000000063c0602a4 */ /* 0x000fee000f8e02ff */
[----:B------:R-:W-:Y:S01]  /*6c20*/  @!P3 PRMT R56, R0, 0x7610, R56 ;  /* 0x000076100038b816 */ /* 0x000fe20000000038 */
[----:B-1----:R-:W-:Y:S06]  /*6c30*/  @UP0 UIMAD.WIDE UR4, UR6, 0x4, UR4 ;  /* 0x00000004060408a5 */ /* 0x002fec000f8e0204 */
[----:B------:R-:W-:Y:S02]  /*6c40*/  IMAD.U32 R2, RZ, RZ, UR4 ;  /* 0x00000004ff027e24 */ /* 0x000fe4000f8e00ff */
[----:B------:R-:W-:Y:S03]  /*6c50*/  IMAD.U32 R3, RZ, RZ, UR5 ;  /* 0x00000005ff037e24 */ /* 0x000fe6000f8e00ff */
[----:B------:R-:W1:Y:S02]  /*6c60*/  @!UP0 LDCU UR4, c[0x0][0x880] ;  /* 0x00011000ff0487ac */ /* 0x000e640008000800 */
[----:B--2--5:R2:W5:Y:S02]  /*6c70*/  @P3 LDG.E R27, desc[UR8][R2.64] ;  /* 0x00000008021b3981 */ /* 0x024564000c1e1900 */
[----:B-12---:R-:W-:Y:S02]  /*6c80*/  @!P3 MOV R27, UR4 ;  /* 0x00000004001bbc02 */ /* 0x006fe40008000f00 */
.L_x_108:
[----:B------:R-:W-:Y:S05]  /*6c90*/  @!P4 BRA `(.L_x_109) ;  /* 0x000000000024c947 */ /* 0x000fea0003800000 */
[----:B------:R-:W-:Y:S01]  /*6ca0*/  ISETP.NE.U32.AND P3, PT, R52, RZ, PT ;  /* 0x000000ff3400720c */ /* 0x000fe20003f65070 */
[----:B------:R-:W2:Y:S03]  /*6cb0*/  LDCU.64 UR4, c[0x0][0x358] ;  /* 0x00006b00ff0477ac */ /* 0x000ea60008000a00 */
[----:B------:R-:W-:Y:S11]  /*6cc0*/  ISETP.NE.AND.EX P3, PT, R53, RZ, PT, P3 ;  /* 0x000000ff3500720c */ /* 0x000ff60003f65330 */
[----:B------:R-:W-:Y:S02]  /*6cd0*/  @!UPT UIADD3 URZ, UPT, UPT, URZ, URZ, URZ ;  /* 0x000000fffffff290 */ /* 0x000fe4000fffe0ff */
[----:B------:R-:W3:Y:S01]  /*6ce0*/  @P3 LDC.64 R2, c[0x0][0x8a8] ;  /* 0x00022a00ff023b82 */ /* 0x000ee20000000a00 */
[----:B-1----:R-:W-:Y:S04]  /*6cf0*/  @P3 IMAD R0, R54, UR60, RZ ;  /* 0x0000003c36003c24 */ /* 0x002fe8000f8e02ff */
[----:B---3--:R-:W-:Y:S05]  /*6d00*/  @P3 IMAD.WIDE R2, R0, 0x4, R2 ;  /* 0x0000000400023825 */ /* 0x008fea00078e0202 */
[----:B--2--5:R2:W5:Y:S02]  /*6d10*/  @P3 LDG.E R24, desc[UR4][R2.64] ;  /* 0x0000000402183981 */ /* 0x024564000c1e1900 */
[----:B--2---:R-:W3:Y:S02]  /*6d20*/  @!P3 LDC R24, c[0x0][0x8a0] ;  /* 0x00022800ff18bb82 */ /* 0x004ee40000000800 */
.L_x_109:
[----:B-----5:R-:W-:Y:S01]  /*6d30*/  FSETP.NEU.AND P3, PT, R27, RZ, PT ;  /* 0x000000ff1b00720b */ /* 0x020fe20003f6d000 */
[----:B------:R-:W-:Y:S01]  /*6d40*/  BSSY B1, `(.L_x_110) ;  /* 0x0000039000017945 */ /* 0x000fe20003800000 */
[----:B------:R-:W-:Y:S01]  /*6d50*/  SEL R3, RZ, 0xffffffff, P2 ;  /* 0xffffffffff037807 */ /* 0x000fe20001000000 */
[----:B------:R-:W-:Y:S01]  /*6d60*/  IMAD.MOV.U32 R35, RZ, RZ, 0x1 ;  /* 0x00000001ff237424 */ /* 0x000fe200078e00ff */
[----:B------:R-:W-:Y:S01]  /*6d70*/  @P1 LOP3.LUT P2, RZ, R56, 0xff, RZ, 0xc0, !PT ;  /* 0x000000ff38ff1812 */ /* 0x000fe2000784c0ff */
[----:B------:R-:W-:Y:S01]  /*6d80*/  IMAD R25, R22, 0x40, R23 ;  /* 0x0000004016197824 */ /* 0x000fe200078e0217 */
[----:B------:R-:W-:Y:S01]  /*6d90*/  @P1 SEL R2, RZ, 0xffffffff, P3 ;  /* 0xffffffffff021807 */ /* 0x000fe20001800000 */
[----:B------:R-:W-:Y:S01]  /*6da0*/  IMAD R63, R70, -0x10, R68 ;  /* 0xfffffff0463f7824 */ /* 0x000fe200078e0244 */
[----:B------:R-:W-:Y:S01]  /*6db0*/  LOP3.LUT R66, R66, 0x1, RZ, 0x3c, !PT ;  /* 0x0000000142427812 */ /* 0x000fe200078e3cff */
[----:B------:R-:W-:Y:S01]  /*6dc0*/  IMAD.MOV.U32 R34, RZ, RZ, RZ ;  /* 0x000000ffff227224 */ /* 0x000fe200078e00ff */
[----:B------:R-:W-:Y:S02]  /*6dd0*/  @P0 SEL R2, R3, R2, !P2 ;  /* 0x0000000203020207 */ /* 0x000fe40005000000 */
[----:B------:R-:W-:Y:S02]  /*6de0*/  CS2R R38, SRZ ;  /* 0x0000000000267805 */ /* 0x000fe4000001ff00 */
[----:B------:R-:W-:Y:S02]  /*6df0*/  LEA R75, R22, UR43, 0x3 ;  /* 0x0000002b164b7c11 */ /* 0x000fe4000f8e18ff */
[----:B------:R-:W-:Y:S02]  /*6e00*/  CS2R R36, SRZ ;  /* 0x0000000000247805 */ /* 0x000fe4000001ff00 */
[----:B------:R-:W-:Y:S02]  /*6e10*/  @P1 LOP3.LUT R2, R2, 0x1, RZ, 0xc0, !PT ;  /* 0x0000000102021812 */ /* 0x000fe400078ec0ff */
[----:B------:R-:W-:Y:S02]  /*6e20*/  CS2R R42, SRZ ;  /* 0x00000000002a7805 */ /* 0x000fe4000001ff00 */
[----:B-1----:R-:W-:Y:S02]  /*6e30*/  SHF.L.U32 R0, R65, 0x1f, RZ ;  /* 0x0000001f41007819 */ /* 0x002fe400000006ff */
[----:B------:R-:W-:Y:S02]  /*6e40*/  CS2R R40, SRZ ;  /* 0x0000000000287805 */ /* 0x000fe4000001ff00 */
[----:B------:R-:W-:Y:S02]  /*6e50*/  ISETP.NE.U32.OR P5, PT, R2, 0x1, !P1 ;  /* 0x000000010200780c */ /* 0x000fe40004fa5470 */
[----:B------:R-:W-:Y:S02]  /*6e60*/  CS2R R46, SRZ ;  /* 0x00000000002e7805 */ /* 0x000fe4000001ff00 */
[----:B------:R-:W-:Y:S02]  /*6e70*/  PLOP3.LUT P2, PT, PT, PT, UP1, 0x80, 0x8 ;  /* 0x000000000008781c */ /* 0x000fe40003f4f018 */
[----:B------:R-:W-:Y:S02]  /*6e80*/  CS2R R44, SRZ ;  /* 0x00000000002c7805 */ /* 0x000fe4000001ff00 */
[----:B------:R-:W-:Y:S02]  /*6e90*/  LOP3.LUT P4, R61, R56, 0xff, RZ, 0xc0, !PT ;  /* 0x000000ff383d7812 */ /* 0x000fe4000788c0ff */
[----:B------:R-:W-:Y:S02]  /*6ea0*/  CS2R R50, SRZ ;  /* 0x0000000000327805 */ /* 0x000fe4000001ff00 */
[----:B------:R-:W-:Y:S02]  /*6eb0*/  SEL R2, RZ, 0xffffffff, P3 ;  /* 0xffffffffff027807 */ /* 0x000fe40001800000 */
[----:B------:R-:W-:Y:S02]  /*6ec0*/  CS2R R48, SRZ ;  /* 0x0000000000307805 */ /* 0x000fe4000001ff00 */
[----:B------:R-:W-:Y:S02]  /*6ed0*/  P2R R74, PR, RZ, 0x20 ;  /* 0x00000020ff4a7803 */ /* 0x000fe40000000000 */
[----:B------:R-:W-:Y:S02]  /*6ee0*/  @P5 SHF.L.U32 R4, R66, 0x1f, RZ ;  /* 0x0000001f42045819 */ /* 0x000fe400000006ff */
[----:B------:R-:W-:Y:S02]  /*6ef0*/  @P2 SEL R2, R3, R2, !P4 ;  /* 0x0000000203022207 */ /* 0x000fe40006000000 */
[----:B------:R-:W1:Y:S02]  /*6f00*/  @P5 SYNCS.PHASECHK.TRANS64.TRYWAIT P1, [UR43+0x20], R4 ;  /* 0x00002004ff0055a7 */ /* 0x000e64000802112b */
[----:B------:R-:W-:Y:S04]  /*6f10*/  LOP3.LUT R2, R2, 0x1, RZ, 0xc0, !PT ;  /* 0x0000000102027812 */ /* 0x000fe800078ec0ff */
[----:B------:R-:W-:Y:S04]  /*6f20*/  ISETP.NE.U32.AND P2, PT, R2, 0x1, PT ;  /* 0x000000010200780c */ /* 0x000fe80003f45070 */
[----:B------:R-:W-:Y:S01]  /*6f30*/  P2R R76, PR, RZ, 0x4 ;  /* 0x00000004ff4c7803 */ /* 0x000fe20000000000 */
[----:B------:R2:W4:Y:S01]  /*6f40*/  SYNCS.PHASECHK.TRANS64.TRYWAIT P0, [R75+URZ+0x90], R0 ;  /* 0x000090004b0075a7 */ /* 0x00052200080011ff */
[----:B-1----:R-:W-:Y:S01]  /*6f50*/  @P5 SEL R35, RZ, 0x1, !P1 ;  /* 0x00000001ff235807 */ /* 0x002fe20004800000 */
[----:B--2---:R-:W-:Y:S06]  /*6f60*/  @!P5 BRA `(.L_x_111) ;  /* 0x000000000058d947 */ /* 0x004fec0003800000 */
[----:B------:R-:W-:Y:S01]  /*6f70*/  IMAD.MOV.U32 R39, RZ, RZ, RZ ;  /* 0x000000ffff277224 */ /* 0x000fe200078e00ff */
[----:B------:R-:W-:Y:S01]  /*6f80*/  ISETP.NE.AND P1, PT, R35, RZ, PT ;  /* 0x000000ff2300720c */ /* 0x000fe20003f25270 */
[----:B------:R-:W-:Y:S01]  /*6f90*/  BSSY B0, `(.L_x_112) ;  /* 0x000000c000007945 */ /* 0x000fe20003800000 */
[----:B------:R-:W-:Y:S02]  /*6fa0*/  CS2R R50, SRZ ;  /* 0x0000000000327805 */ /* 0x000fe4000001ff00 */
[----:B------:R-:W-:Y:S02]  /*6fb0*/  CS2R R48, SRZ ;  /* 0x0000000000307805 */ /* 0x000fe4000001ff00 */
[----:B------:R-:W-:Y:S02]  /*6fc0*/  CS2R R46, SRZ ;  /* 0x00000000002e7805 */ /* 0x000fe4000001ff00 */
[----:B------:R-:W-:Y:S02]  /*6fd0*/  CS2R R44, SRZ ;  /* 0x00000000002c7805 */ /* 0x000fe4000001ff00 */
[----:B------:R-:W-:Y:S02]  /*6fe0*/  CS2R R42, SRZ ;  /* 0x00000000002a7805 */ /* 0x000fe4000001ff00 */
[----:B------:R-:W-:Y:S02]  /*6ff0*/  CS2R R40, SRZ ;  /* 0x0000000000287805 */ /* 0x000fe4000001ff00 */
[----:B------:R-:W-:Y:S01]  /*7000*/  CS2R R36, SRZ ;  /* 0x0000000000247805 */ /* 0x000fe2000001ff00 */
[----:B------:R-:W-:Y:S06]  /*7010*/  @P1 BRA `(.L_x_113) ;  /* 0x00000000000c1947 */ /* 0x000fec0003800000 */
[----:B------:R-:W-:Y:S04]  /*7020*/  SHF.L.U32 R3, R66, 0x1f, RZ ;  /* 0x0000001f42037819 */ /* 0x000fe800000006ff */
[----:B------:R-:W1:Y:S02]  /*7030*/  SYNCS.PHASECHK.TRANS64.TRYWAIT P1, [UR43+0x20], R3 ;  /* 0x00002003ff0075a7 */ /* 0x000e64000802112b */
[----:B-1----:R-:W-:Y:S05]  /*7040*/  @!P1 BRA `(.L_x_114) ;  /* 0x00000030009c9947 */ /* 0x002fea0003800000 */
.L_x_113:
[----:B------:R-:W-:Y:S05]  /*7050*/  BSYNC B0 ;  /* 0x0000000000007941 */ /* 0x000fea0003800000 */
.L_x_112:
[----:B------:R-:W-:Y:S01]  /*7060*/  ISETP.NE.AND P1, PT, R76, RZ, PT ;  /* 0x000000ff4c00720c */ /* 0x000fe20003f25270 */
[----:B------:R-:W-:Y:S11]  /*7070*/  HFMA2 R34, -RZ, RZ, 0, 5.9604644775390625e-08 ;  /* 0x00000001ff227431 */ /* 0x000ff600000001ff */
[----:B------:R-:W-:Y:S01]  /*7080*/  @!UPT UIADD3 URZ, UPT, UPT, URZ, URZ, URZ ;  /* 0x000000fffffff290 */ /* 0x000fe2000fffe0ff */
[----:B------:R2:W1:Y:S04]  /*7090*/  @P1 LDS.128 R48, [R69] ;  /* 0x0000000045301984 */ /* 0x0004680000000c00 */
[----:B------:R2:W1:Y:S04]  /*70a0*/  @P1 LDS.128 R44, [R68+0x10] ;  /* 0x00001000442c1984 */ /* 0x0004680000000c00 */
[----:B------:R2:W1:Y:S04]  /*70b0*/  @P1 LDS.128 R40, [R67+0x20] ;  /* 0x0000200043281984 */ /* 0x0004680000000c00 */
[----:B------:R2:W1:Y:S02]  /*70c0*/  @P1 LDS.128 R36, [R63+0x30] ;  /* 0x000030003f241984 */ /* 0x0004640000000c00 */
.L_x_111:
[----:B------:R-:W-:Y:S05]  /*70d0*/  BSYNC B1 ;  /* 0x0000000000017941 */ /* 0x000fea0003800000 */
.L_x_110:
[----:B-1----:R-:W-:Y:S04]  /*70e0*/  SHF.R.U32.HI R2, RZ, 0x15, R25 ;  /* 0x00000015ff027819 */ /* 0x002fe80000011619 */
[----:B------:R-:W-:Y:S01]  /*70f0*/  LOP3.LUT P1, RZ, R2, 0x3, R57, 0x48, !PT ;  /* 0x0000000302ff7812 */ /* 0x000fe20007824839 */
[----:B------:R-:W-:Y:S01]  /*7100*/  @!UPT UIADD3 URZ, UPT, UPT, URZ, URZ, URZ ;  /* 0x000000fffffff290 */ /* 0x000fe2000fffe0ff */
[----:B----4-:R-:W-:Y:S11]  /*7110*/  @P0 BRA `(.L_x_115) ;  /* 0x0000000000080947 */ /* 0x010ff60003800000 */
[----:B------:R-:W1:Y:S02]  /*7120*/  SYNCS.PHASECHK.TRANS64.TRYWAIT P0, [R75+URZ+0x90], R0 ;  /* 0x000090004b0075a7 */ /* 0x000e6400080011ff */
[----:B-1----:R-:W-:Y:S05]  /*7130*/  @!P0 BRA `(.L_x_116) ;  /* 0x0000003000788947 */ /* 0x002fea0003800000 */
.L_x_115:
[----:B------:R-:W-:Y:S05]  /*7140*/  @!P1 BRA `(.L_x_117) ;  /* 0x0000000000409947 */ /* 0x000fea0003800000 */
[----:B------:R-:W4:Y:S01]  /*7150*/  LDCU.64 UR8, c[0x4][0x70] ;  /* 0x01000e00ff0877ac */ /* 0x000f220008000a00 */
[----:B------:R-:W-:Y:S01]  /*7160*/  MOV R3, 0x0 ;  /* 0x0000000000037802 */ /* 0x000fe20000000f00 */
[----:B------:R-:W-:Y:S02]  /*7170*/  HFMA2 R12, -RZ, RZ, 0, 5.9604644775390625e-08 ;  /* 0x00000001ff0c7431 */ /* 0x000fe400000001ff */
[----:B------:R-:W-:Y:S02]  /*7180*/  IMAD.MOV.U32 R8, RZ, RZ, 0x192 ;  /* 0x00000192ff087424 */ /* 0x000fe400078e00ff */
[----:B------:R-:W-:Y:S01]  /*7190*/  IMAD.MOV.U32 R13, RZ, RZ, RZ ;  /* 0x000000ffff0d7224 */ /* 0x000fe200078e00ff */
[----:B------:R-:W5:Y:S01]  /*71a0*/  LDCU.64 UR6, c[0x4][0x78] ;  /* 0x01000f00ff0677ac */ /* 0x000f620008000a00 */
[----:B------:R-:W1:Y:S01]  /*71b0*/  LDC.64 R2, c[0x4][R3] ;  /* 0x0100000003027b82 */ /* 0x000e620000000a00 */
[----:B------:R-:W2:Y:S01]  /*71c0*/  LDCU.64 UR4, c[0x4][0x10] ;  /* 0x01000200ff0477ac */ /* 0x000ea20008000a00 */
[----:B----4-:R-:W-:Y:S01]  /*71d0*/  MOV R5, UR9 ;  /* 0x0000000900057c02 */ /* 0x010fe20008000f00 */
[----:B------:R-:W-:Y:S01]  /*71e0*/  IMAD.U32 R4, RZ, RZ, UR8 ;  /* 0x00000008ff047e24 */ /* 0x000fe2000f8e00ff */
[----:B-----5:R-:W-:Y:S01]  /*71f0*/  MOV R7, UR7 ;  /* 0x0000000700077c02 */ /* 0x020fe20008000f00 */
[----:B------:R-:W-:Y:S01]  /*7200*/  IMAD.U32 R6, RZ, RZ, UR6 ;  /* 0x00000006ff067e24 */ /* 0x000fe2000f8e00ff */
[----:B--2---:R-:W-:Y:S01]  /*7210*/  MOV R11, UR5 ;  /* 0x00000005000b7c02 */ /* 0x004fe20008000f00 */
[----:B------:R-:W-:Y:S02]  /*7220*/  IMAD.U32 R10, RZ, RZ, UR4 ;  /* 0x00000004ff0a7e24 */ /* 0x000fe4000f8e00ff */
[----:B------:R-:W-:Y:S07]  /*7230*/  LEPC R20, `(.L_x_117) ;  /* 0x000000001014794e */ /* 0x000fee0000000000 */
[----:B-1-3--:R-:W-:Y:S05]  /*7240*/  CALL.ABS.NOINC R2 ;  /* 0x0000000002007343 */ /* 0x00afea0003c00000 */
.L_x_117:
[----:B------:R-:W-:Y:S01]  /*7250*/  LOP3.LUT R20, R48, 0xffffe000, RZ, 0xc0, !PT ;  /* 0xffffe00030147812 */ /* 0x000fe200078ec0ff */
[----:B------:R-:W-:Y:S05]  /*7260*/  WARPSYNC.ALL ;  /* 0x0000000000007948 */ /* 0x000fea0003800000 */
[----:B------:R-:W-:Y:S01]  /*7270*/  R2UR UR4, R25 ;  /* 0x00000000190472ca */ /* 0x000fe200000e0000 */
[----:B------:R-:W-:Y:S01]  /*7280*/  BSSY.RECONVERGENT B0, `(.L_x_118) ;  /* 0x0000058000007945 */ /* 0x000fe20003800200 */
[----:B------:R-:W-:Y:S02]  /*7290*/  LOP3.LUT R21, R49, 0xffffe000, RZ, 0xc0, !PT ;  /* 0xffffe00031157812 */ /* 0x000fe400078ec0ff */
[----:B------:R-:W-:Y:S02]  /*72a0*/  LOP3.LUT R26, R50, 0xffffe000, RZ, 0xc0, !PT ;  /* 0xffffe000321a7812 */ /* 0x000fe400078ec0ff */
[----:B------:R-:W-:Y:S02]  /*72b0*/  LOP3.LUT R33, R44, 0xffffe000, RZ, 0xc0, !PT ;  /* 0xffffe0002c217812 */ /* 0x000fe400078ec0ff */
[----:B------:R-:W-:Y:S05]  /*72c0*/  ISETP.NE.AND P0, PT, R71, RZ, PT ;  /* 0x000000ff4700720c */ /* 0x000fea0003f05270 */
[----:B------:R-:W1:Y:S02]  /*72d0*/  LDTM.x16 R4, tmem[UR4] ;  /* 0x00000004000479ee */ /* 0x000e640008240000 */
[C---:B-1-3--:R-:W-:Y:S01]  /*72e0*/  FMUL R0, R24.reuse, R4 ;  /* 0x0000000418007220 */ /* 0x04afe20000400000 */
[C---:B------:R-:W-:Y:S01]  /*72f0*/  FMUL R2, R24.reuse, R5 ;  /* 0x0000000518027220 */ /* 0x040fe20000400000 */
[C---:B------:R-:W-:Y:S01]  /*7300*/  FMUL R3, R24.reuse, R6 ;  /* 0x0000000618037220 */ /* 0x040fe20000400000 */
[----:B------:R-:W-:Y:S01]  /*7310*/  FMUL R7, R24, R7 ;  /* 0x0000000718077220 */ /* 0x000fe20000400000 */
[----:B------:R-:W-:Y:S01]  /*7320*/  FFMA R28, R27, R20, R0 ;  /* 0x000000141b1c7223 */ /* 0x000fe20000000000 */
[----:B------:R-:W-:Y:S01]  /*7330*/  LOP3.LUT R20, R51, 0xffffe000, RZ, 0xc0, !PT ;  /* 0xffffe00033147812 */ /* 0x000fe200078ec0ff */
[C---:B------:R-:W-:Y:S01]  /*7340*/  FFMA R29, R27.reuse, R21, R2 ;  /* 0x000000151b1d7223 */ /* 0x040fe20000000002 */
[----:B------:R-:W-:Y:S01]  /*7350*/  LOP3.LUT R21, R46, 0xffffe000, RZ, 0xc0, !PT ;  /* 0xffffe0002e157812 */ /* 0x000fe200078ec0ff */
[----:B------:R-:W-:Y:S01]  /*7360*/  FFMA R30, R27, R26, R3 ;  /* 0x0000001a1b1e7223 */ /* 0x000fe20000000003 */
[----:B------:R-:W-:Y:S01]  /*7370*/  LOP3.LUT R26, R45, 0xffffe000, RZ, 0xc0, !PT ;  /* 0xffffe0002d1a7812 */ /* 0x000fe200078ec0ff */
[----:B------:R-:W-:Y:S01]  /*7380*/  FFMA R31, R27, R20, R7 ;  /* 0x000000141b1f7223 */ /* 0x000fe20000000007 */
[----:B------:R-:W-:Y:S01]  /*7390*/  LOP3.LUT R20, R47, 0xffffe000, RZ, 0xc0, !PT ;  /* 0xffffe0002f147812 */ /* 0x000fe200078ec0ff */
[C---:B------:R-:W-:Y:S01]  /*73a0*/  FMUL R4, R24.reuse, R8 ;  /* 0x0000000818047220 */ /* 0x040fe20000400000 */
[----:B------:R-:W-:Y:S01]  /*73b0*/  F2FP.TF32.F32.PACK_B R28, R28 ;  /* 0x0000001cff1c723e */ /* 0x000fe200024050ff */
[C---:B------:R-:W-:Y:S01]  /*73c0*/  FMUL R5, R24.reuse, R9 ;  /* 0x0000000918057220 */ /* 0x040fe20000400000 */
[----:B------:R-:W-:Y:S01]  /*73d0*/  F2FP.TF32.F32.PACK_B R29, R29 ;  /* 0x0000001dff1d723e */ /* 0x000fe200024050ff */
[C---:B------:R-:W-:Y:S01]  /*73e0*/  FMUL R6, R24.reuse, R10 ;  /* 0x0000000a18067220 */ /* 0x040fe20000400000 */
[----:B------:R-:W-:Y:S01]  /*73f0*/  FMUL R11, R24, R11 ;  /* 0x0000000b180b7220 */ /* 0x000fe20000400000 */
[----:B------:R-:W-:Y:S01]  /*7400*/  F2FP.TF32.F32.PACK_B R30, R30 ;  /* 0x0000001eff1e723e */ /* 0x000fe200024050ff */
[C---:B------:R-:W-:Y:S01]  /*7410*/  FFMA R4, R27.reuse, R33, R4 ;  /* 0x000000211b047223 */ /* 0x040fe20000000004 */
[----:B------:R-:W-:Y:S01]  /*7420*/  F2FP.TF32.F32.PACK_B R31, R31 ;  /* 0x0000001fff1f723e */ /* 0x000fe200024050ff */
[C---:B------:R-:W-:Y:S01]  /*7430*/  FFMA R5, R27.reuse, R26, R5 ;  /* 0x0000001a1b057223 */ /* 0x040fe20000000005 */
[C---:B------:R-:W-:Y:S01]  /*7440*/  FFMA R6, R27.reuse, R21, R6 ;  /* 0x000000151b067223 */ /* 0x040fe20000000006 */
[----:B------:R-:W-:Y:S01]  /*7450*/  FFMA R7, R27, R20, R11 ;  /* 0x000000141b077223 */ /* 0x000fe2000000000b */
[----:B------:R-:W-:Y:S01]  /*7460*/  LOP3.LUT R33, R40, 0xffffe000, RZ, 0xc0, !PT ;  /* 0xffffe00028217812 */ /* 0x000fe200078ec0ff */
[----:B------:R1:W-:Y:S01]  /*7470*/  STS.128 [R69], R28 ;  /* 0x0000001c45007388 */ /* 0x0003e20000000c00 */
[----:B------:R-:W-:Y:S01]  /*7480*/  LOP3.LUT R26, R41, 0xffffe000, RZ, 0xc0, !PT ;  /* 0xffffe000291a7812 */ /* 0x000fe200078ec0ff */
[C---:B------:R-:W-:Y:S01]  /*7490*/  FMUL R8, R24.reuse, R12 ;  /* 0x0000000c18087220 */ /* 0x040fe20000400000 */
[----:B------:R-:W-:Y:S01]  /*74a0*/  FMUL R9, R24, R13 ;  /* 0x0000000d18097220 */ /* 0x000fe20000400000 */
[----:B------:R-:W-:Y:S01]  /*74b0*/  LOP3.LUT R21, R42, 0xffffe000, RZ, 0xc0, !PT ;  /* 0xffffe0002a157812 */ /* 0x000fe200078ec0ff */
[C---:B------:R-:W-:Y:S01]  /*74c0*/  FMUL R10, R24.reuse, R14 ;  /* 0x0000000e180a7220 */ /* 0x040fe20000400000 */
[----:B------:R-:W-:Y:S01]  /*74d0*/  LOP3.LUT R20, R43, 0xffffe000, RZ, 0xc0, !PT ;  /* 0xffffe0002b147812 */ /* 0x000fe200078ec0ff */
[----:B------:R-:W-:Y:S01]  /*74e0*/  FMUL R15, R24, R15 ;  /* 0x0000000f180f7220 */ /* 0x000fe20000400000 */
[----:B------:R-:W-:Y:S01]  /*74f0*/  F2FP.TF32.F32.PACK_B R4, R4 ;  /* 0x00000004ff04723e */ /* 0x000fe200024050ff */
[C---:B------:R-:W-:Y:S01]  /*7500*/  FFMA R8, R27.reuse, R33, R8 ;  /* 0x000000211b087223 */ /* 0x040fe20000000008 */
[----:B------:R-:W-:Y:S01]  /*7510*/  F2FP.TF32.F32.PACK_B R5, R5 ;  /* 0x00000005ff05723e */ /* 0x000fe200024050ff */
[C---:B------:R-:W-:Y:S01]  /*7520*/  FFMA R9, R27.reuse, R26, R9 ;  /* 0x0000001a1b097223 */ /* 0x040fe20000000009 */
[----:B------:R-:W-:Y:S01]  /*7530*/  F2FP.TF32.F32.PACK_B R6, R6 ;  /* 0x00000006ff06723e */ /* 0x000fe200024050ff */
[C---:B------:R-:W-:Y:S01]  /*7540*/  FFMA R10, R27.reuse, R21, R10 ;  /* 0x000000151b0a7223 */ /* 0x040fe2000000000a */
[----:B------:R-:W-:Y:S01]  /*7550*/  F2FP.TF32.F32.PACK_B R7, R7 ;  /* 0x00000007ff07723e */ /* 0x000fe200024050ff */
[----:B------:R-:W-:Y:S01]  /*7560*/  FFMA R11, R27, R20, R15 ;  /* 0x000000141b0b7223 */ /* 0x000fe2000000000f */
[----:B------:R-:W-:Y:S01]  /*7570*/  LOP3.LUT R33, R36, 0xffffe000, RZ, 0xc0, !PT ;  /* 0xffffe00024217812 */ /* 0x000fe200078ec0ff */
[C---:B------:R-:W-:Y:S01]  /*7580*/  FMUL R12, R24.reuse, R16 ;  /* 0x00000010180c7220 */ /* 0x040fe20000400000 */
[----:B------:R-:W-:Y:S01]  /*7590*/  LOP3.LUT R26, R37, 0xffffe000, RZ, 0xc0, !PT ;  /* 0xffffe000251a7812 */ /* 0x000fe200078ec0ff */
[----:B------:R1:W-:Y:S01]  /*75a0*/  STS.128 [R68+0x10], R4 ;  /* 0x0000100444007388 */ /* 0x0003e20000000c00 */
        /* <DEDUP_REMOVED lines=13> */
[----:B------:R-:W-:Y:S02]  /*7680*/  F2FP.TF32.F32.PACK_B R12, R12 ;  /* 0x0000000cff0c723e */ /* 0x000fe400024050ff */
[----:B------:R-:W-:Y:S01]  /*7690*/  F2FP.TF32.F32.PACK_B R13, R13 ;  /* 0x0000000dff0d723e */ /* 0x000fe200024050ff */
[----:B------:R1:W-:Y:S01]  /*76a0*/  STS.128 [R67+0x20], R8 ;  /* 0x0000200843007388 */ /* 0x0003e20000000c00 */
[----:B------:R-:W-:Y:S02]  /*76b0*/  F2FP.TF32.F32.PACK_B R14, R14 ;  /* 0x0000000eff0e723e */ /* 0x000fe400024050ff */
[----:B------:R-:W-:Y:S05]  /*76c0*/  F2FP.TF32.F32.PACK_B R15, R15 ;  /* 0x0000000fff0f723e */ /* 0x000fea00024050ff */
[----:B------:R1:W-:Y:S01]  /*76d0*/  STS.128 [R63+0x30], R12 ;  /* 0x0000300c3f007388 */ /* 0x0003e20000000c00 */
[----:B------:R-:W-:Y:S01]  /*76e0*/  @!PT LDS RZ, [RZ] ;  /* 0x00000000fffff984 */ /* 0x000fe20000000800 */
[----:B------:R-:W-:Y:S01]  /*76f0*/  @!PT LDS RZ, [RZ] ;  /* 0x00000000fffff984 */ /* 0x000fe20000000800 */
[----:B------:R-:W-:Y:S01]  /*7700*/  @!PT LDS RZ, [RZ] ;  /* 0x00000000fffff984 */ /* 0x000fe20000000800 */
[----:B------:R-:W-:Y:S01]  /*7710*/  @!PT LDS RZ, [RZ] ;  /* 0x00000000fffff984 */ /* 0x000fe20000000800 */
[----:B------:R3:W-:Y:S07]  /*7720*/  MEMBAR.ALL.CTA ;  /* 0x0000000000007992 */ /* 0x0007ee0000008000 */
[----:B---3--:R-:W3:Y:S02]  /*7730*/  FENCE.VIEW.ASYNC.S ;  /* 0x00000000000073c6 */ /* 0x008ee40000000000 */
[----:B---3--:R-:W-:Y:S06]  /*7740*/  BAR.SYNC.DEFER_BLOCKING 0x1, 0x80 ;  /* 0x0042000000007b1d */ /* 0x008fec0000010000 */
[----:B------:R-:W-:Y:S05]  /*7750*/  @P0 BRA `(.L_x_119) ;  /* 0x0000000000280947 */ /* 0x000fea0003800000 */
[----:B------:R-:W3:Y:S01]  /*7760*/  LDCU.64 UR6, c[0x0][0x348] ;  /* 0x00006900ff0677ac */ /* 0x000ee20008000a00 */
[----:B------:R-:W-:Y:S01]  /*7770*/  UIADD3 UR4, UPT, UPT, UR43, 0x200, URZ ;  /* 0x000002002b047890 */ /* 0x000fe2000fffe0ff */
[----:B------:R-:W-:Y:S05]  /*7780*/  UMOV UR51, UR60 ;  /* 0x0000003c00337c82 */ /* 0x000fea0008000000 */
[----:B------:R-:W-:Y:S04]  /*7790*/  MOV R60, UR4 ;  /* 0x00000004003c7c02 */ /* 0x000fe80008000f00 */
[----:B------:R-:W-:Y:S01]  /*77a0*/  R2UR UR48, R60 ;  /* 0x000000003c3072ca */ /* 0x000fe200000e0000 */
[----:B---3--:R-:W-:Y:S04]  /*77b0*/  UIADD3 UR4, UP0, UPT, UR6, 0x680, URZ ;  /* 0x0000068006047890 */ /* 0x008fe8000ff1e0ff */
[----:B------:R-:W-:Y:S09]  /*77c0*/  UIADD3.X UR5, UPT, UPT, URZ, UR7, URZ, UP0, !UPT ;  /* 0x00000007ff057290 */ /* 0x000ff200087fe4ff */
[----:B------:R3:W-:Y:S01]  /*77d0*/  UTMASTG.3D [UR48], [UR4] ;  /* 0x00000030040073b5 */ /* 0x0007e20008010000 */
[----:B------:R0:W-:Y:S01]  /*77e0*/  UTMACMDFLUSH ;  /* 0x00000000000079b7 */ /* 0x0001e20000000000 */
[----:B---3--:R-:W-:Y:S04]  /*77f0*/  DEPBAR.LE SB0, 0x1 ;  /* 0x000080400000791a */ /* 0x008fe80000000000 */
.L_x_119:
[----:B------:R-:W-:Y:S05]  /*7800*/  BSYNC.RECONVERGENT B0 ;  /* 0x0000000000007941 */ /* 0x000fea0003800200 */
.L_x_118:
[----:B------:R-:W-:Y:S01]  /*7810*/  BAR.SYNC.DEFER_BLOCKING 0x1, 0x80 ;  /* 0x0042000000007b1d */ /* 0x000fe20000010000 */
[----:B------:R-:W-:Y:S01]  /*7820*/  ISETP.NE.AND P1, PT, R74, RZ, PT ;  /* 0x000000ff4a00720c */ /* 0x000fe20003f25270 */
[----:B------:R-:W-:Y:S01]  /*7830*/  UISETP.NE.AND UP0, UPT, UR46, URZ, UPT ;  /* 0x000000ff2e00728c */ /* 0x000fe2000bf05270 */
[----:B------:R-:W-:Y:S11]  /*7840*/  LEA R3, R34, UR43, 0x3 ;  /* 0x0000002b22037c11 */ /* 0x000ff6000f8e18ff */
[----:B------:R-:W-:Y:S01]  /*7850*/  @P1 SHF.L.U32 R2, R66, 0x1f, RZ ;  /* 0x0000001f42021819 */ /* 0x000fe200000006ff */
[----:B------:R-:W-:Y:S06]  /*7860*/  BRA.U !UP0, `(.L_x_120) ;  /* 0x0000000108247547 */ /* 0x000fec000b800000 */
[----:B-1----:R-:W-:Y:S01]  /*7870*/  IMAD.U32 R5, RZ, RZ, UR45 ;  /* 0x0000002dff057e24 */ /* 0x002fe2000f8e00ff */
[----:B------:R-:W-:Y:S01]  /*7880*/  MOV R0, UR61 ;  /* 0x0000003d00007c02 */ /* 0x000fe20008000f00 */
[----:B------:R-:W-:Y:S03]  /*7890*/  UIADD3 UR4, UPT, UPT, UR45, 0x1, URZ ;  /* 0x000000012d047890 */ /* 0x000fe6000fffe0ff */
[----:B------:R-:W-:Y:S01]  /*78a0*/  @P1 LEA R5, R5, UR43, 0x3 ;  /* 0x0000002b05051c11 */ /* 0x000fe2000f8e18ff */
[----:B------:R-:W-:Y:S04]  /*78b0*/  UISETP.NE.AND UP0, UPT, UR4, 0x4, UPT ;  /* 0x000000040400788c */ /* 0x000fe8000bf05270 */
[----:B------:R-:W-:Y:S01]  /*78c0*/  @P1 VIADD R5, R5, 0x40 ;  /* 0x0000004005051836 */ /* 0x000fe20000000000 */
[----:B------:R-:W-:Y:S04]  /*78d0*/  USEL UR45, UR4, URZ, UP0 ;  /* 0x000000ff042d7287 */ /* 0x000fe80008000000 */
[----:B------:R-:W-:Y:S04]  /*78e0*/  @P1 PRMT R0, R0, 0x654, R5 ;  /* 0x0000065400001816 */ /* 0x000fe80000000005 */
[----:B------:R3:W-:Y:S04]  /*78f0*/  @P1 SYNCS.ARRIVE.TRANS64.RED.A1T0 RZ, [R0+URZ], RZ ;  /* 0x000000ff00ff19a7 */ /* 0x0007e800081004ff */
.L_x_120:
[----:B------:R-:W4:Y:S01]  /*7900*/  @P1 SYNCS.PHASECHK.TRANS64.TRYWAIT P0, [R3+URZ+0x20], R2 ;  /* 0x00002002030015a7 */ /* 0x000f2200080011ff */
[----:B------:R-:W-:Y:S01]  /*7910*/  BSSY B1, `(.L_x_121) ;  /* 0x0000016000017945 */ /* 0x000fe20003800000 */
[----:B----4-:R-:W-:Y:S03]  /*7920*/  @P1 SEL R35, RZ, 0x1, !P0 ;  /* 0x00000001ff231807 */ /* 0x010fe60004000000 */
[----:B------:R-:W-:Y:S05]  /*7930*/  @!P1 BRA `(.L_x_122) ;  /* 0x00000000004c9947 */ /* 0x000fea0003800000 */
[----:B------:R-:W-:Y:S01]  /*7940*/  ISETP.NE.AND P0, PT, R35, RZ, PT ;  /* 0x000000ff2300720c */ /* 0x000fe20003f05270 */
[----:B------:R-:W-:Y:S01]  /*7950*/  BSSY B0, `(.L_x_123) ;  /* 0x000000b000007945 */ /* 0x000fe20003800000 */
[----:B------:R-:W-:Y:S11]  /*7960*/  ISETP.NE.AND P1, PT, R76, RZ, PT ;  /* 0x000000ff4c00720c */ /* 0x000ff60003f25270 */
[----:B------:R-:W-:Y:S02]  /*7970*/  @!UPT UIADD3 URZ, UPT, UPT, URZ, URZ, URZ ;  /* 0x000000fffffff290 */ /* 0x000fe4000fffe0ff */
[C---:B-1----:R-:W-:Y:S01]  /*7980*/  @P1 IMAD R6, R34.reuse, 0x2000, R69 ;  /* 0x0000200022061824 */ /* 0x042fe200078e0245 */
[C---:B------:R-:W-:Y:S01]  /*7990*/  @P1 LEA R4, R34.reuse, R67, 0xd ;  /* 0x0000004322041211 */ /* 0x040fe200078e68ff */
[C---:B------:R-:W-:Y:S02]  /*79a0*/  @P1 IMAD R5, R34.reuse, 0x2000, R68 ;  /* 0x0000200022051824 */ /* 0x040fe400078e0244 */
[----:B------:R-:W-:Y:S01]  /*79b0*/  @P1 IMAD R2, R34, 0x2000, R63 ;  /* 0x0000200022021824 */ /* 0x000fe200078e023f */
[----:B------:R-:W-:Y:S06]  /*79c0*/  @P0 BRA `(.L_x_124) ;  /* 0x00000000000c0947 */ /* 0x000fec0003800000 */
[----:B---3--:R-:W-:Y:S04]  /*79d0*/  SHF.L.U32 R0, R66, 0x1f, RZ ;  /* 0x0000001f42007819 */ /* 0x008fe800000006ff */
[----:B------:R-:W1:Y:S02]  /*79e0*/  SYNCS.PHASECHK.TRANS64.TRYWAIT P0, [R3+URZ+0x20], R0 ;  /* 0x00002000030075a7 */ /* 0x000e6400080011ff */
[----:B-1----:R-:W-:Y:S05]  /*79f0*/  @!P0 BRA `(.L_x_125) ;  /* 0x00000028005c8947 */ /* 0x002fea0003800000 */
.L_x_124:
[----:B------:R-:W-:Y:S05]  /*7a00*/  BSYNC B0 ;  /* 0x0000000000007941 */ /* 0x000fea0003800000 */
.L_x_123:
[----:B------:R-:W-:Y:S02]  /*7a10*/  ISETP.NE.AND P0, PT, R76, RZ, PT ;  /* 0x000000ff4c00720c */ /* 0x000fe40003f05270 */
[----:B------:R-:W-:Y:S11]  /*7a20*/  IADD3 R34, PT, PT, R34, 0x1, RZ ;  /* 0x0000000122227810 */ /* 0x000ff60007ffe0ff */
[----:B------:R4:W1:Y:S04]  /*7a30*/  @P0 LDS.128 R48, [R6] ;  /* 0x0000000006300984 */ /* 0x0008680000000c00 */
[----:B------:R4:W1:Y:S04]  /*7a40*/  @P0 LDS.128 R44, [R5+0x10] ;  /* 0x00001000052c0984 */ /* 0x0008680000000c00 */
[----:B------:R4:W1:Y:S04]  /*7a50*/  @P0 LDS.128 R40, [R4+0x20] ;  /* 0x0000200004280984 */ /* 0x0008680000000c00 */
[----:B------:R4:W1:Y:S02]  /*7a60*/  @P0 LDS.128 R36, [R2+0x30] ;  /* 0x0000300002240984 */ /* 0x0008640000000c00 */
.L_x_122:
[----:B------:R-:W-:Y:S05]  /*7a70*/  BSYNC B1 ;  /* 0x0000000000017941 */ /* 0x000fea0003800000 */
.L_x_121:
[----:B-1-3--:R-:W-:Y:S05]  /*7a80*/  VIADD R0, R25, 0x10 ;  /* 0x0000001019007836 */ /* 0x00afea0000000000 */
[----:B------:R-:W-:Y:S04]  /*7a90*/  SHF.R.U32.HI R0, RZ, 0x15, R0 ;  /* 0x00000015ff007819 */ /* 0x000fe80000011600 */
[----:B------:R-:W-:Y:S11]  /*7aa0*/  LOP3.LUT P0, RZ, R0, 0x3, R57, 0x48, !PT ;  /* 0x0000000300ff7812 */ /* 0x000ff60007804839 */
[----:B------:R-:W-:Y:S02]  /*7ab0*/  @!UPT UIADD3 URZ, UPT, UPT, URZ, URZ, URZ ;  /* 0x000000fffffff290 */ /* 0x000fe4000fffe0ff */
[----:B------:R-:W-:Y:S05]  /*7ac0*/  @!P0 BRA `(.L_x_126) ;  /* 0x0000000000408947 */ /* 0x000fea0003800000 */
[----:B------:R-:W1:Y:S01]  /*7ad0*/  LDCU.64 UR8, c[0x4][0x70] ;  /* 0x01000e00ff0877ac */ /* 0x000e620008000a00 */
[----:B------:R-:W-:Y:S01]  /*7ae0*/  MOV R3, 0x0 ;  /* 0x0000000000037802 */ /* 0x000fe20000000f00 */
[----:B------:R-:W-:Y:S02]  /*7af0*/  HFMA2 R12, -RZ, RZ, 0, 5.9604644775390625e-08 ;  /* 0x00000001ff0c7431 */ /* 0x000fe400000001ff */
[----:B------:R-:W-:Y:S02]  /*7b00*/  IMAD.MOV.U32 R8, RZ, RZ, 0x192 ;  /* 0x00000192ff087424 */ /* 0x000fe400078e00ff */
[----:B------:R-:W-:Y:S01]  /*7b10*/  IMAD.MOV.U32 R13, RZ, RZ, RZ ;  /* 0x000000ffff0d7224 */ /* 0x000fe200078e00ff */
[----:B------:R-:W3:Y:S01]  /*7b20*/  LDCU.64 UR6, c[0x4][0x78] ;  /* 0x01000f00ff0677ac */ /* 0x000ee20008000a00 */
[----:B----4-:R-:W4:Y:S01]  /*7b30*/  LDC.64 R2, c[0x4][R3] ;  /* 0x0100000003027b82 */ /* 0x010f220000000a00 */
[----:B------:R-:W5:Y:S01]  /*7b40*/  LDCU.64 UR4, c[0x4][0x10] ;  /* 0x01000200ff0477ac */ /* 0x000f620008000a00 */
[----:B-1----:R-:W-:Y:S01]  /*7b50*/  MOV R5, UR9 ;  /* 0x0000000900057c02 */ /* 0x002fe20008000f00 */
[----:B------:R-:W-:Y:S01]  /*7b60*/  IMAD.U32 R4, RZ, RZ, UR8 ;  /* 0x00000008ff047e24 */ /* 0x000fe2000f8e00ff */
[----:B---3--:R-:W-:Y:S01]  /*7b70*/  MOV R7, UR7 ;  /* 0x0000000700077c02 */ /* 0x008fe20008000f00 */
[----:B------:R-:W-:Y:S01]  /*7b80*/  IMAD.U32 R6, RZ, RZ, UR6 ;  /* 0x00000006ff067e24 */ /* 0x000fe2000f8e00ff */
[----:B-----5:R-:W-:Y:S01]  /*7b90*/  MOV R11, UR5 ;  /* 0x00000005000b7c02 */ /* 0x020fe20008000f00 */
[----:B------:R-:W-:Y:S02]  /*7ba0*/  IMAD.U32 R10, RZ, RZ, UR4 ;  /* 0x00000004ff0a7e24 */ /* 0x000fe4000f8e00ff */
[----:B------:R-:W-:Y:S07]  /*7bb0*/  LEPC R20, `(.L_x_126) ;  /* 0x000000001014794e */ /* 0x000fee0000000000 */
[----:B--2-4-:R-:W-:Y:S05]  /*7bc0*/  CALL.ABS.NOINC R2 ;  /* 0x0000000002007343 */ /* 0x014fea0003c00000 */
.L_x_126:
[----:B------:R-:W-:Y:S01]  /*7bd0*/  ISETP.NE.AND P6, PT, R74, RZ, PT ;  /* 0x000000ff4a00720c */ /* 0x000fe20003fc5270 */
[----:B------:R-:W-:Y:S05]  /*7be0*/  WARPSYNC.ALL ;  /* 0x0000000000007948 */ /* 0x000fea0003800000 */
[----:B------:R-:W-:Y:S01]  /*7bf0*/  R2UR UR4, R25 ;  /* 0x00000000190472ca */ /* 0x000fe200000e0000 */
[----:B------:R-:W-:Y:S01]  /*7c00*/  IMAD.U32 R77, RZ, RZ, UR45 ;  /* 0x0000002dff4d7e24 */ /* 0x000fe2000f8e00ff */
[----:B------:R-:W-:Y:S01]  /*7c10*/  LOP3.LUT R20, R48, 0xffffe000, RZ, 0xc0, !PT ;  /* 0xffffe00030147812 */ /* 0x000fe200078ec0ff */
[----:B------:R-:W-:Y:S01]  /*7c20*/  BSSY.RECONVERGENT B0, `(.L_x_127) ;  /* 0x000005e000007945 */ /* 0x000fe20003800200 */
[----:B------:R-:W-:Y:S02]  /*7c30*/  LOP3.LUT R21, R49, 0xffffe000, RZ, 0xc0, !PT ;  /* 0xffffe00031157812 */ /* 0x000fe400078ec0ff */
[----:B------:R-:W-:Y:S02]  /*7c40*/  LOP3.LUT R26, R51, 0xffffe000, RZ, 0xc0, !PT ;  /* 0xffffe000331a7812 */ /* 0x000fe400078ec0ff */
[----:B------:R-:W-:Y:S01]  /*7c50*/  @P6 LEA R0, R77, UR43, 0x3 ;  /* 0x0000002b4d006c11 */ /* 0x000fe2000f8e18ff */
[----:B------:R-:W-:Y:S01]  /*7c60*/  IMAD.U32 R77, RZ, RZ, UR61 ;  /* 0x0000003dff4d7e24 */ /* 0x000fe2000f8e00ff */
[----:B------:R-:W-:Y:S02]  /*7c70*/  LOP3.LUT R33, R44, 0xffffe000, RZ, 0xc0, !PT ;  /* 0xffffe0002c217812 */ /* 0x000fe400078ec0ff */
[----:B------:R-:W-:Y:S01]  /*7c80*/  LOP3.LUT R32, R45, 0xffffe000, RZ, 0xc0, !PT ;  /* 0xffffe0002d207812 */ /* 0x000fe200078ec0ff */
[----:B----4-:R-:W1:Y:S01]  /*7c90*/  LDTM.x16 R4, tmem[UR4+0x10] ;  /* 0x00001004000479ee */ /* 0x010e620008240000 */
[----:B------:R-:W-:Y:S01]  /*7ca0*/  ISETP.NE.AND P0, PT, R71, RZ, PT ;  /* 0x000000ff4700720c */ /* 0x000fe20003f05270 */
[----:B------:R-:W-:Y:S05]  /*7cb0*/  @P6 VIADD R0, R0, 0x40 ;  /* 0x0000004000006836 */ /* 0x000fea0000000000 */
[----:B------:R-:W-:Y:S01]  /*7cc0*/  @P6 PRMT R77, R77, 0x654, R0 ;  /* 0x000006544d4d6816 */ /* 0x000fe20000000000 */
[C---:B-1----:R-:W-:Y:S01]  /*7cd0*/  FMUL R0, R24.reuse, R4 ;  /* 0x0000000418007220 */ /* 0x042fe20000400000 */
[C---:B------:R-:W-:Y:S01]  /*7ce0*/  FMUL R2, R24.reuse, R5 ;  /* 0x0000000518027220 */ /* 0x040fe20000400000 */
[C---:B------:R-:W-:Y:S01]  /*7cf0*/  FMUL R3, R24.reuse, R6 ;  /* 0x0000000618037220 */ /* 0x040fe20000400000 */
[----:B------:R-:W-:Y:S01]  /*7d00*/  FMUL R7, R24, R7 ;  /* 0x0000000718077220 */ /* 0x000fe20000400000 */
[C---:B------:R-:W-:Y:S01]  /*7d10*/  FFMA R28, R27.reuse, R20, R0 ;  /* 0x000000141b1c7223 */ /* 0x040fe20000000000 */
[----:B------:R-:W-:Y:S01]  /*7d20*/  LOP3.LUT R20, R50, 0xffffe000, RZ, 0xc0, !PT ;  /* 0xffffe00032147812 */ /* 0x000fe200078ec0ff */
[C---:B------:R-:W-:Y:S01]  /*7d30*/  FFMA R29, R27.reuse, R21, R2 ;  /* 0x000000151b1d7223 */ /* 0x040fe20000000002 */
[----:B------:R-:W-:Y:S01]  /*7d40*/  LOP3.LUT R21, R40, 0xffffe000, RZ, 0xc0, !PT ;  /* 0xffffe00028157812 */ /* 0x000fe200078ec0ff */
[----:B------:R-:W-:Y:S01]  /*7d50*/  FMUL R4, R24, R8 ;  /* 0x0000000818047220 */ /* 0x000fe20000400000 */
[----:B------:R-:W-:Y:S01]  /*7d60*/  F2FP.TF32.F32.PACK_B R28, R28 ;  /* 0x0000001cff1c723e */ /* 0x000fe200024050ff */
[C---:B------:R-:W-:Y:S01]  /*7d70*/  FFMA R30, R27.reuse, R20, R3 ;  /* 0x000000141b1e7223 */ /* 0x040fe20000000003 */
        /* <DEDUP_REMOVED lines=8> */
[----:B------:R-:W-:Y:S01]  /*7e00*/  F2FP.TF32.F32.PACK_B R31, R31 ;  /* 0x0000001fff1f723e */ /* 0x000fe200024050ff */
[C---:B------:R-:W-:Y:S01]  /*7e10*/  FFMA R4, R27.reuse, R33, R4 ;  /* 0x000000211b047223 */ /* 0x040fe20000000004 */
[C---:B------:R-:W-:Y:S01]  /*7e20*/  FFMA R5, R27.reuse, R32, R5 ;  /* 0x000000201b057223 */ /* 0x040fe20000000005 */
[C---:B------:R-:W-:Y:S01]  /*7e30*/  FFMA R6, R27.reuse, R20, R6 ;  /* 0x000000141b067223 */ /* 0x040fe20000000006 */
[----:B------:R-:W-:Y:S01]  /*7e40*/  FFMA R7, R27, R26, R11 ;  /* 0x0000001a1b077223 */ /* 0x000fe2000000000b */
[----:B------:R1:W-:Y:S01]  /*7e50*/  STS.128 [R69+0x2000], R28 ;  /* 0x0020001c45007388 */ /* 0x0003e20000000c00 */
[----:B------:R-:W-:Y:S01]  /*7e60*/  LOP3.LUT R32, R41, 0xffffe000, RZ, 0xc0, !PT ;  /* 0xffffe00029207812 */ /* 0x000fe200078ec0ff */
[----:B------:R-:W-:Y:S01]  /*7e70*/  FMUL R8, R24, R12 ;  /* 0x0000000c18087220 */ /* 0x000fe20000400000 */
[----:B------:R-:W-:Y:S01]  /*7e80*/  LOP3.LUT R33, R42, 0xffffe000, RZ, 0xc0, !PT ;  /* 0xffffe0002a217812 */ /* 0x000fe200078ec0ff */
[C---:B------:R-:W-:Y:S01]  /*7e90*/  FMUL R9, R24.reuse, R13 ;  /* 0x0000000d18097220 */ /* 0x040fe20000400000 */
[----:B------:R-:W-:Y:S01]  /*7ea0*/  LOP3.LUT R20, R43, 0xffffe000, RZ, 0xc0, !PT ;  /* 0xffffe0002b147812 */ /* 0x000fe200078ec0ff */
[C---:B------:R-:W-:Y:S01]  /*7eb0*/  FMUL R10, R24.reuse, R14 ;  /* 0x0000000e180a7220 */ /* 0x040fe20000400000 */
        /* <DEDUP_REMOVED lines=30> */
[----:B------:R-:W-:Y:S02]  /*80a0*/  F2FP.TF32.F32.PACK_B R15, R15 ;  /* 0x0000000fff0f723e */ /* 0x000fe400024050ff */
[----:B------:R-:W-:Y:S02]  /*80b0*/  LEA R0, R34, UR43, 0x3 ;  /* 0x0000002b22007c11 */ /* 0x000fe4000f8e18ff */
[----:B------:R-:W-:Y:S01]  /*80c0*/  @P6 SHF.L.U32 R3, R66, 0x1f, RZ ;  /* 0x0000001f42036819 */ /* 0x000fe200000006ff */
        /* <DEDUP_REMOVED lines=10> */
[----:B------:R-:W-:Y:S02]  /*8170*/  UIADD3 UR9, UPT, UPT, UR49, 0x10, URZ ;  /* 0x0000001031097890 */ /* 0x000fe4000fffe0ff */
[----:B------:R-:W-:Y:S01]  /*8180*/  UIADD3 UR8, UPT, UPT, UR43, 0x2200, URZ ;  /* 0x000022002b087890 */ /* 0x000fe2000fffe0ff */
[----:B------:R-:W-:Y:S01]  /*8190*/  UMOV UR10, UR50 ;  /* 0x00000032000a7c82 */ /* 0x000fe20008000000 */
[----:B------:R-:W-:Y:S01]  /*81a0*/  UMOV UR11, UR60 ;  /* 0x0000003c000b7c82 */ /* 0x000fe20008000000 */
[----:B---3--:R-:W-:Y:S04]  /*81b0*/  UIADD3 UR4, UP0, UPT, UR6, 0x680, URZ ;  /* 0x0000068006047890 */ /* 0x008fe8000ff1e0ff */
[----:B------:R-:W-:Y:S09]  /*81c0*/  UIADD3.X UR5, UPT, UPT, URZ, UR7, URZ, UP0, !UPT ;  /* 0x00000007ff057290 */ /* 0x000ff200087fe4ff */
[----:B------:R3:W-:Y:S01]  /*81d0*/  UTMASTG.3D [UR8], [UR4] ;  /* 0x00000008040073b5 */ /* 0x0007e20008010000 */
[----:B------:R0:W-:Y:S01]  /*81e0*/  UTMACMDFLUSH ;  /* 0x00000000000079b7 */ /* 0x0001e20000000000 */
[----:B---3--:R-:W-:Y:S04]  /*81f0*/  DEPBAR.LE SB0, 0x1 ;  /* 0x000080400000791a */ /* 0x008fe80000000000 */
.L_x_128:
[----:B------:R-:W-:Y:S05]  /*8200*/  BSYNC.RECONVERGENT B0 ;  /* 0x0000000000007941 */ /* 0x000fea0003800200 */
.L_x_127:
[----:B------:R-:W-:Y:S01]  /*8210*/  BAR.SYNC.DEFER_BLOCKING 0x1, 0x80 ;  /* 0x0042000000007b1d */ /* 0x000fe20000010000 */
[----:B------:R-:W-:Y:S04]  /*8220*/  UIADD3 UR4, UPT, UPT, UR45, 0x1, URZ ;  /* 0x000000012d047890 */ /* 0x000fe8000fffe0ff */
[----:B------:R-:W-:Y:S04]  /*8230*/  UISETP.NE.AND UP0, UPT, UR4, 0x4, UPT ;  /* 0x000000040400788c */ /* 0x000fe8000bf05270 */
[----:B------:R-:W-:Y:S01]  /*8240*/  USEL UR44, UR4, URZ, UP0 ;  /* 0x000000ff042c7287 */ /* 0x000fe20008000000 */
[----:B------:R3:W-:Y:S01]  /*8250*/  @P6 SYNCS.ARRIVE.TRANS64.RED.A1T0 RZ, [R77+URZ], RZ ;  /* 0x000000ff4dff69a7 */ /* 0x0007e200081004ff */
[----:B------:R-:W-:Y:S01]  /*8260*/  BSSY B1, `(.L_x_129) ;  /* 0x0000017000017945 */ /* 0x000fe20003800000 */
[----:B------:R-:W4:Y:S02]  /*8270*/  @P6 SYNCS.PHASECHK.TRANS64.TRYWAIT P0, [R0+URZ+0x20], R3 ;  /* 0x00002003000065a7 */ /* 0x000f2400080011ff */
[----:B----4-:R-:W-:Y:S01]  /*8280*/  @P6 SEL R35, RZ, 0x1, !P0 ;  /* 0x00000001ff236807 */ /* 0x010fe20004000000 */
[----:B---3--:R-:W-:Y:S06]  /*8290*/  @!P6 BRA `(.L_x_130) ;  /* 0x00000000004ce947 */ /* 0x008fec0003800000 */
        /* <DEDUP_REMOVED lines=9> */
[----:B------:R-:W-:Y:S04]  /*8330*/  SHF.L.U32 R7, R66, 0x1f, RZ ;  /* 0x0000001f42077819 */ /* 0x000fe800000006ff */
[----:B------:R-:W1:Y:S02]  /*8340*/  SYNCS.PHASECHK.TRANS64.TRYWAIT P0, [R0+URZ+0x20], R7 ;  /* 0x00002007000075a7 */ /* 0x000e6400080011ff */
[----:B-1----:R-:W-:Y:S05]  /*8350*/  @!P0 BRA `(.L_x_133) ;  /* 0x0000002000188947 */ /* 0x002fea0003800000 */
.L_x_132:
[----:B------:R-:W-:Y:S05]  /*8360*/  BSYNC B0 ;  /* 0x0000000000007941 */ /* 0x000fea0003800000 */
.L_x_131:
[----:B------:R-:W-:Y:S02]  /*8370*/  ISETP.NE.AND P0, PT, R76, RZ, PT ;  /* 0x000000ff4c00720c */ /* 0x000fe40003f05270 */
[----:B------:R-:W-:Y:S11]  /*8380*/  IADD3 R34, PT, PT, R34, 0x1, RZ ;  /* 0x0000000122227810 */ /* 0x000ff60007ffe0ff */
[----:B------:R3:W4:Y:S04]  /*8390*/  @P0 LDS.128 R48, [R5] ;  /* 0x0000000005300984 */ /* 0x0007280000000c00 */
[----:B------:R3:W1:Y:S04]  /*83a0*/  @P0 LDS.128 R44, [R4+0x10] ;  /* 0x00001000042c0984 */ /* 0x0006680000000c00 */
[----:B------:R3:W1:Y:S04]  /*83b0*/  @P0 LDS.128 R40, [R3+0x20] ;  /* 0x0000200003280984 */ /* 0x0006680000000c00 */
[----:B------:R3:W1:Y:S02]  /*83c0*/  @P0 LDS.128 R36, [R2+0x30] ;  /* 0x0000300002240984 */ /* 0x0006640000000c00 */
.L_x_130:
[----:B------:R-:W-:Y:S05]  /*83d0*/  BSYNC B1 ;  /* 0x0000000000017941 */ /* 0x000fea0003800000 */
.L_x_129:
[----:B-1----:R-:W-:Y:S05]  /*83e0*/  VIADD R0, R25, 0x20 ;  /* 0x0000002019007836 */ /* 0x002fea0000000000 */
[----:B------:R-:W-:Y:S04]  /*83f0*/  SHF.R.U32.HI R0, RZ, 0x15, R0 ;  /* 0x00000015ff007819 */ /* 0x000fe80000011600 */
[----:B------:R-:W-:Y:S11]  /*8400*/  LOP3.LUT P0, RZ, R0, 0x3, R57, 0x48, !PT ;  /* 0x0000000300ff7812 */ /* 0x000ff60007804839 */
[----:B------:R-:W-:Y:S02]  /*8410*/  @!UPT UIADD3 URZ, UPT, UPT, URZ, URZ, URZ ;  /* 0x000000fffffff290 */ /* 0x000fe4000fffe0ff */
[----:B------:R-:W-:Y:S05]  /*8420*/  @!P0 BRA `(.L_x_134) ;  /* 0x0000000000408947 */ /* 0x000fea0003800000 */
[----:B------:R-:W1:Y:S01]  /*8430*/  LDCU.64 UR8, c[0x4][0x70] ;  /* 0x01000e00ff0877ac */ /* 0x000e620008000a00 */
[----:B---3--:R-:W-:Y:S01]  /*8440*/  MOV R3, 0x0 ;  /* 0x0000000000037802 */ /* 0x008fe20000000f00 */
[----:B------:R-:W-:Y:S02]  /*8450*/  HFMA2 R12, -RZ, RZ, 0, 5.9604644775390625e-08 ;  /* 0x00000001ff0c7431 */ /* 0x000fe400000001ff */
[----:B------:R-:W-:Y:S02]  /*8460*/  IMAD.MOV.U32 R8, RZ, RZ, 0x192 ;  /* 0x00000192ff087424 */ /* 0x000fe400078e00ff */
[----:B------:R-:W-:Y:S01]  /*8470*/  IMAD.MOV.U32 R13, RZ, RZ, RZ ;  /* 0x000000ffff0d7224 */ /* 0x000fe200078e00ff */
[----:B------:R-:W3:Y:S01]  /*8480*/  LDCU.64 UR6, c[0x4][0x78] ;  /* 0x01000f00ff0677ac */ /* 0x000ee20008000a00 */
[----:B------:R-:W2:Y:S01]  /*8490*/  LDC.64 R2, c[0x4][R3] ;  /* 0x0100000003027b82 */ /* 0x000ea20000000a00 */
        /* <DEDUP_REMOVED lines=9> */
.L_x_134:
[----:B------:R-:W-:Y:S01]  /*8530*/  ISETP.NE.AND P6, PT, R74, RZ, PT ;  /* 0x000000ff4a00720c */ /* 0x000fe20003fc5270 */
[----:B------:R-:W-:Y:S05]  /*8540*/  WARPSYNC.ALL ;  /* 0x0000000000007948 */ /* 0x000fea0003800000 */
[----:B------:R-:W-:Y:S01]  /*8550*/  R2UR UR4, R25 ;  /* 0x00000000190472ca */ /* 0x000fe200000e0000 */
[----:B------:R-:W-:Y:S01]  /*8560*/  IMAD.U32 R77, RZ, RZ, UR44 ;  /* 0x0000002cff4d7e24 */ /* 0x000fe2000f8e00ff */
[----:B----4-:R-:W-:Y:S01]  /*8570*/  LOP3.LUT R20, R48, 0xffffe000, RZ, 0xc0, !PT ;  /* 0xffffe00030147812 */ /* 0x010fe200078ec0ff */
[----:B------:R-:W-:Y:S01]  /*8580*/  BSSY.RECONVERGENT B0, `(.L_x_135) ;  /* 0x000005e000007945 */ /* 0x000fe20003800200 */
[----:B------:R-:W-:Y:S02]  /*8590*/  LOP3.LUT R21, R49, 0xffffe000, RZ, 0xc0, !PT ;  /* 0xffffe00031157812 */ /* 0x000fe400078ec0ff */
[----:B------:R-:W-:Y:S02]  /*85a0*/  LOP3.LUT R26, R51, 0xffffe000, RZ, 0xc0, !PT ;  /* 0xffffe000331a7812 */ /* 0x000fe400078ec0ff */
[----:B------:R-:W-:Y:S01]  /*85b0*/  @P6 LEA R0, R77, UR43, 0x3 ;  /* 0x0000002b4d006c11 */ /* 0x000fe2000f8e18ff */
[----:B------:R-:W-:Y:S01]  /*85c0*/  IMAD.U32 R77, RZ, RZ, UR61 ;  /* 0x0000003dff4d7e24 */ /* 0x000fe2000f8e00ff */
[----:B------:R-:W-:Y:S02]  /*85d0*/  LOP3.LUT R33, R44, 0xffffe000, RZ, 0xc0, !PT ;  /* 0xffffe0002c217812 */ /* 0x000fe400078ec0ff */
[----:B------:R-:W-:Y:S01]  /*85e0*/  LOP3.LUT R32, R45, 0xffffe000, RZ, 0xc0, !PT ;  /* 0xffffe0002d207812 */ /* 0x000fe200078ec0ff */
[----:B---3--:R-:W1:Y:S01]  /*85f0*/  LDTM.x16 R4, tmem[UR4+0x20] ;  /* 0x00002004000479ee */ /* 0x008e620008240000 */
        /* <DEDUP_REMOVED lines=86> */
.L_x_136:
[----:B------:R-:W-:Y:S05]  /*8b60*/  BSYNC.RECONVERGENT B0 ;  /* 0x0000000000007941 */ /* 0x000fea0003800200 */
.L_x_135:
        /* <DEDUP_REMOVED lines=21> */
.L_x_140:
[----:B------:R-:W-:Y:S05]  /*8cc0*/  BSYNC B0 ;  /* 0x0000000000007941 */ /* 0x000fea0003800000 */
.L_x_139:
[----:B------:R-:W-:Y:S11]  /*8cd0*/  ISETP.NE.AND P0, PT, R76, RZ, PT ;  /* 0x000000ff4c00720c */ /* 0x000ff60003f05270 */
[----:B------:R-:W-:Y:S02]  /*8ce0*/  @!UPT UIADD3 URZ, UPT, UPT, URZ, URZ, URZ ;  /* 0x000000fffffff290 */ /* 0x000fe4000fffe0ff */
[----:B------:R3:W4:Y:S04]  /*8cf0*/  @P0 LDS.128 R48, [R4] ;  /* 0x0000000004300984 */ /* 0x0007280000000c00 */
[----:B------:R3:W1:Y:S04]  /*8d00*/  @P0 LDS.128 R44, [R3+0x10] ;  /* 0x00001000032c0984 */ /* 0x0006680000000c00 */
[----:B------:R3:W1:Y:S04]  /*8d10*/  @P0 LDS.128 R40, [R2+0x20] ;  /* 0x0000200002280984 */ /* 0x0006680000000c00 */
[----:B------:R3:W1:Y:S02]  /*8d20*/  @P0 LDS.128 R36, [R34+0x30] ;  /* 0x0000300022240984 */ /* 0x0006640000000c00 */
.L_x_138:
[----:B------:R-:W-:Y:S05]  /*8d30*/  BSYNC B1 ;  /* 0x0000000000017941 */ /* 0x000fea0003800000 */
.L_x_137:
        /* <DEDUP_REMOVED lines=21> */
.L_x_142:
[----:B------:R-:W-:Y:S01]  /*8e90*/  ISETP.NE.AND P0, PT, R71, RZ, PT ;  /* 0x000000ff4700720c */ /* 0x000fe20003f05270 */
[----:B------:R-:W-:Y:S05]  /*8ea0*/  WARPSYNC.ALL ;  /* 0x0000000000007948 */ /* 0x000fea0003800000 */
[----:B------:R-:W-:Y:S01]  /*8eb0*/  R2UR UR4, R25 ;  /* 0x00000000190472ca */ /* 0x000fe200000e0000 */
[----:B------:R-:W-:Y:S01]  /*8ec0*/  VIADD R75, R75, 0xb0 ;  /* 0x000000b04b4b7836 */ /* 0x000fe20000000000 */
[----:B----4-:R-:W-:Y:S01]  /*8ed0*/  LOP3.LUT R0, R48, 0xffffe000, RZ, 0xc0, !PT ;  /* 0xffffe00030007812 */ /* 0x010fe200078ec0ff */
[----:B------:R-:W-:Y:S01]  /*8ee0*/  BSSY.RECONVERGENT B0, `(.L_x_143) ;  /* 0x000005a000007945 */ /* 0x000fe20003800200 */
[----:B---3--:R-:W-:Y:S02]  /*8ef0*/  LOP3.LUT R2, R49, 0xffffe000, RZ, 0xc0, !PT ;  /* 0xffffe00031027812 */ /* 0x008fe400078ec0ff */
[----:B------:R-:W-:Y:S02]  /*8f00*/  LOP3.LUT R3, R50, 0xffffe000, RZ, 0xc0, !PT ;  /* 0xffffe00032037812 */ /* 0x000fe400078ec0ff */
[----:B------:R-:W-:Y:S02]  /*8f10*/  LOP3.LUT R20, R51, 0xffffe000, RZ, 0xc0, !PT ;  /* 0xffffe00033147812 */ /* 0x000fe400078ec0ff */
[----:B------:R-:W-:Y:S02]  /*8f20*/  LOP3.LUT R21, R44, 0xffffe000, RZ, 0xc0, !PT ;  /* 0xffffe0002c157812 */ /* 0x000fe400078ec0ff */
[----:B------:R-:W-:Y:S01]  /*8f30*/  LOP3.LUT R26, R45, 0xffffe000, RZ, 0xc0, !PT ;  /* 0xffffe0002d1a7812 */ /* 0x000fe200078ec0ff */
[----:B------:R-:W1:Y:S01]  /*8f40*/  LDTM.x16 R4, tmem[UR4+0x30] ;  /* 0x00003004000479ee */ /* 0x000e620008240000 */
[----:B------:R-:W-:Y:S01]  /*8f50*/  LOP3.LUT R29, R46, 0xffffe000, RZ, 0xc0, !PT ;  /* 0xffffe0002e1d7812 */ /* 0x000fe200078ec0ff */
[----:B------:R-:W-:Y:S01]  /*8f60*/  NOP ;  /* 0x0000000000007918 */ /* 0x000fe20000000000 */
[----:B------:R-:W-:Y:S02]  /*8f70*/  LOP3.LUT R28, R47, 0xffffe000, RZ, 0xc0, !PT ;  /* 0xffffe0002f1c7812 */ /* 0x000fe400078ec0ff */
[----:B------:R-:W-:Y:S02]  /*8f80*/  LOP3.LUT R75, R75, 0xfefffff8, RZ, 0xc0, !PT ;  /* 0xfefffff84b4b7812 */ /* 0x000fe400078ec0ff */
[----:B------:R-:W-:Y:S02]  /*8f90*/  LOP3.LUT R31, R40, 0xffffe000, RZ, 0xc0, !PT ;  /* 0xffffe000281f7812 */ /* 0x000fe400078ec0ff */
[----:B------:R-:W-:Y:S01]  /*8fa0*/  LOP3.LUT R30, R41, 0xffffe000, RZ, 0xc0, !PT ;  /* 0xffffe000291e7812 */ /* 0x000fe200078ec0ff */
[----:B-1----:R1:W-:Y:S01]  /*8fb0*/  SYNCS.ARRIVE.TRANS64.RED.A1T0 RZ, [R75+URZ], RZ ;  /* 0x000000ff4bff79a7 */ /* 0x0023e200081004ff */
[----:B------:R-:W-:Y:S02]  /*8fc0*/  LOP3.LUT R33, R42, 0xffffe000, RZ, 0xc0, !PT ;  /* 0xffffe0002a217812 */ /* 0x000fe400078ec0ff */
[----:B------:R-:W-:Y:S02]  /*8fd0*/  LOP3.LUT R32, R43, 0xffffe000, RZ, 0xc0, !PT ;  /* 0xffffe0002b207812 */ /* 0x000fe400078ec0ff */
[----:B------:R-:W-:Y:S02]  /*8fe0*/  LOP3.LUT R35, R36, 0xffffe000, RZ, 0xc0, !PT ;  /* 0xffffe00024237812 */ /* 0x000fe400078ec0ff */
[----:B------:R-:W-:Y:S02]  /*8ff0*/  LOP3.LUT R34, R37, 0xffffe000, RZ, 0xc0, !PT ;  /* 0xffffe00025227812 */ /* 0x000fe400078ec0ff */
[----:B------:R-:W-:Y:S02]  /*9000*/  LOP3.LUT R37, R38, 0xffffe000, RZ, 0xc0, !PT ;  /* 0xffffe00026257812 */ /* 0x000fe400078ec0ff */
[----:B------:R-:W-:Y:S01]  /*9010*/  LOP3.LUT R36, R39, 0xffffe000, RZ, 0xc0, !PT ;  /* 0xffffe00027247812 */ /* 0x000fe200078ec0ff */
[C---:B------:R-:W-:Y:S01]  /*9020*/  FMUL R4, R24.reuse, R4 ;  /* 0x0000000418047220 */ /* 0x040fe20000400000 */
[C---:B------:R-:W-:Y:S01]  /*9030*/  FMUL R5, R24.reuse, R5 ;  /* 0x0000000518057220 */ /* 0x040fe20000400000 */
[C---:B------:R-:W-:Y:S01]  /*9040*/  FMUL R6, R24.reuse, R6 ;  /* 0x0000000618067220 */ /* 0x040fe20000400000 */
[C---:B------:R-:W-:Y:S01]  /*9050*/  FMUL R7, R24.reuse, R7 ;  /* 0x0000000718077220 */ /* 0x040fe20000400000 */
[C---:B------:R-:W-:Y:S01]  /*9060*/  FFMA R4, R27.reuse, R0, R4 ;  /* 0x000000001b047223 */ /* 0x040fe20000000004 */
[C---:B------:R-:W-:Y:S01]  /*9070*/  FFMA R5, R27.reuse, R2, R5 ;  /* 0x000000021b057223 */ /* 0x040fe20000000005 */
[C---:B------:R-:W-:Y:S01]  /*9080*/  FFMA R6, R27.reuse, R3, R6 ;  /* 0x000000031b067223 */ /* 0x040fe20000000006 */
[C---:B------:R-:W-:Y:S01]  /*9090*/  FFMA R7, R27.reuse, R20, R7 ;  /* 0x000000141b077223 */ /* 0x040fe20000000007 */
[C---:B------:R-:W-:Y:S01]  /*90a0*/  FMUL R8, R24.reuse, R8 ;  /* 0x0000000818087220 */ /* 0x040fe20000400000 */
[C---:B------:R-:W-:Y:S01]  /*90b0*/  FMUL R9, R24.reuse, R9 ;  /* 0x0000000918097220 */ /* 0x040fe20000400000 */
[C---:B------:R-:W-:Y:S01]  /*90c0*/  FMUL R10, R24.reuse, R10 ;  /* 0x0000000a180a7220 */ /* 0x040fe20000400000 */
[C---:B------:R-:W-:Y:S01]  /*90d0*/  FMUL R11, R24.reuse, R11 ;  /* 0x0000000b180b7220 */ /* 0x040fe20000400000 */
[----:B------:R-:W-:Y:S01]  /*90e0*/  F2FP.TF32.F32.PACK_B R4, R4 ;  /* 0x00000004ff04723e */ /* 0x000fe200024050ff */
[C---:B------:R-:W-:Y:S01]  /*90f0*/  FFMA R8, R27.reuse, R21, R8 ;  /* 0x000000151b087223 */ /* 0x040fe20000000008 */
[----:B------:R-:W-:Y:S01]  /*9100*/  F2FP.TF32.F32.PACK_B R5, R5 ;  /* 0x00000005ff05723e */ /* 0x000fe200024050ff */
[C---:B------:R-:W-:Y:S01]  /*9110*/  FFMA R9, R27.reuse, R26, R9 ;  /* 0x0000001a1b097223 */ /* 0x040fe20000000009 */
[----:B------:R-:W-:Y:S01]  /*9120*/  F2FP.TF32.F32.PACK_B R6, R6 ;  /* 0x00000006ff06723e */ /* 0x000fe200024050ff */
[C---:B------:R-:W-:Y:S01]  /*9130*/  FFMA R10, R27.reuse, R29, R10 ;  /* 0x0000001d1b0a7223 */ /* 0x040fe2000000000a */
[----:B------:R-:W-:Y:S01]  /*9140*/  F2FP.TF32.F32.PACK_B R7, R7 ;  /* 0x00000007ff07723e */ /* 0x000fe200024050ff */
[C---:B------:R-:W-:Y:S01]  /*9150*/  FFMA R11, R27.reuse, R28, R11 ;  /* 0x0000001c1b0b7223 */ /* 0x040fe2000000000b */
[C---:B------:R-:W-:Y:S01]  /*9160*/  FMUL R12, R24.reuse, R12 ;  /* 0x0000000c180c7220 */ /* 0x040fe20000400000 */
[----:B------:R-:W-:Y:S01]  /*9170*/  F2FP.TF32.F32.PACK_B R8, R8 ;  /* 0x00000008ff08723e */ /* 0x000fe200024050ff */
[C---:B------:R-:W-:Y:S01]  /*9180*/  FMUL R13, R24.reuse, R13 ;  /* 0x0000000d180d7220 */ /* 0x040fe20000400000 */
[----:B------:R1:W-:Y:S01]  /*9190*/  STS.128 [R69+0x6000], R4 ;  /* 0x0060000445007388 */ /* 0x0003e20000000c00 */
        /* <DEDUP_REMOVED lines=8> */
[C---:B------:R-:W-:Y:S01]  /*9220*/  FFMA R15, R27.reuse, R32, R15 ;  /* 0x000000201b0f7223 */ /* 0x040fe2000000000f */
[C---:B------:R-:W-:Y:S01]  /*9230*/  FMUL R16, R24.reuse, R16 ;  /* 0x0000001018107220 */ /* 0x040fe20000400000 */
[----:B------:R-:W-:Y:S01]  /*9240*/  F2FP.TF32.F32.PACK_B R12, R12 ;  /* 0x0000000cff0c723e */ /* 0x000fe200024050ff */
[----:B------:R1:W-:Y:S01]  /*9250*/  STS.128 [R68+0x6010], R8 ;  /* 0x0060100844007388 */ /* 0x0003e20000000c00 */
[C---:B------:R-:W-:Y:S01]  /*9260*/  FMUL R17, R24.reuse, R17 ;  /* 0x0000001118117220 */ /* 0x040fe20000400000 */
        /* <DEDUP_REMOVED lines=8> */
[----:B------:R-:W-:Y:S01]  /*92f0*/  FFMA R19, R27, R36, R19 ;  /* 0x000000241b137223 */ /* 0x000fe20000000013 */
[----:B------:R-:W-:Y:S02]  /*9300*/  F2FP.TF32.F32.PACK_B R16, R16 ;  /* 0x00000010ff10723e */ /* 0x000fe400024050ff */
[----:B------:R1:W-:Y:S01]  /*9310*/  STS.128 [R67+0x6020], R12 ;  /* 0x0060200c43007388 */ /* 0x0003e20000000c00 */
[----:B------:R-:W-:Y:S02]  /*9320*/  F2FP.TF32.F32.PACK_B R17, R17 ;  /* 0x00000011ff11723e */ /* 0x000fe400024050ff */
        /* <DEDUP_REMOVED lines=21> */
.L_x_144:
[----:B------:R-:W-:Y:S05]  /*9480*/  BSYNC.RECONVERGENT B0 ;  /* 0x0000000000007941 */ /* 0x000fea0003800200 */
.L_x_143:
[----:B------:R-:W-:Y:S01]  /*9490*/  BAR.SYNC.DEFER_BLOCKING 0x1, 0x80 ;  /* 0x0042000000007b1d */ /* 0x000fe20000010000 */
[----:B------:R-:W-:Y:S01]  /*94a0*/  UISETP.NE.AND UP0, UPT, UR46, -0x4, UPT ;  /* 0xfffffffc2e00788c */ /* 0x000fe2000bf05270 */
[----:B------:R-:W-:Y:S08]  /*94b0*/  IADD3 R0, PT, PT, R22, 0x1, RZ ;  /* 0x0000000116007810 */ /* 0x000ff00007ffe0ff */
[----:B------:R-:W-:Y:S05]  /*94c0*/  BRA.U !UP0, `(.L_x_145) ;  /* 0x0000000108287547 */ /* 0x000fea000b800000 */
[----:B------:R-:W-:Y:S01]  /*94d0*/  ISETP.NE.AND P0, PT, R74, RZ, PT ;  /* 0x000000ff4a00720c */ /* 0x000fe20003f05270 */
[----:B------:R-:W-:Y:S01]  /*94e0*/  IMAD.U32 R3, RZ, RZ, UR45 ;  /* 0x0000002dff037e24 */ /* 0x000fe2000f8e00ff */
[----:B------:R-:W-:Y:S01]  /*94f0*/  UIADD3 UR4, UPT, UPT, UR45, 0x1, URZ ;  /* 0x000000012d047890 */ /* 0x000fe2000fffe0ff */
[----:B------:R-:W-:Y:S03]  /*9500*/  IMAD.U32 R2, RZ, RZ, UR61 ;  /* 0x0000003dff027e24 */ /* 0x000fe6000f8e00ff */
[----:B------:R-:W-:Y:S04]  /*9510*/  UISETP.NE.AND UP0, UPT, UR4, 0x4, UPT ;  /* 0x000000040400788c */ /* 0x000fe8000bf05270 */
[----:B------:R-:W-:Y:S03]  /*9520*/  USEL UR45, UR4, URZ, UP0 ;  /* 0x000000ff042d7287 */ /* 0x000fe60008000000 */
[----:B------:R-:W-:Y:S05]  /*9530*/  @P0 LEA R3, R3, UR43, 0x3 ;  /* 0x0000002b03030c11 */ /* 0x000fea000f8e18ff */
[----:B------:R-:W-:Y:S05]  /*9540*/  @P0 VIADD R3, R3, 0x40 ;  /* 0x0000004003030836 */ /* 0x000fea0000000000 */
[----:B------:R-:W-:Y:S04]  /*9550*/  @P0 PRMT R2, R2, 0x654, R3 ;  /* 0x0000065402020816 */ /* 0x000fe80000000003 */
[----:B------:R3:W-:Y:S03]  /*9560*/  @P0 SYNCS.ARRIVE.TRANS64.RED.A1T0 RZ, [R2+URZ], RZ ;  /* 0x000000ff02ff09a7 */ /* 0x0007e600081004ff */
.L_x_145:
[----:B------:R-:W-:Y:S01]  /*9570*/  R2UR UR5, R58 ;  /* 0x000000003a0572ca */ /* 0x000fe200000e0000 */
[----:B------:R-:W-:Y:S01]  /*9580*/  UISETP.NE.AND UP0, UPT, UR62, URZ, UPT ;  /* 0x000000ff3e00728c */ /* 0x000fe2000bf05270 */
[----:B------:R-:W-:Y:S01]  /*9590*/  R2UR UR4, R59 ;  /* 0x000000003b0472ca */ /* 0x000fe200000e0000 */
[----:B------:R-:W-:Y:S01]  /*95a0*/  UIADD3 UR46, UPT, UPT, UR46, 0x4, URZ ;  /* 0x000000042e2e7890 */ /* 0x000fe2000fffe0ff */
[----:B------:R-:W-:Y:S01]  /*95b0*/  ISETP.NE.AND P0, PT, R62, 0x2, PT ;  /* 0x000000023e00780c */ /* 0x000fe20003f05270 */
[----:B------:R-:W-:Y:S01]  /*95c0*/  UMOV UR60, UR59 ;  /* 0x0000003b003c7c82 */ /* 0x000fe20008000000 */
[----:B------:R-:W-:Y:S02]  /*95d0*/  ISETP.NE.AND P1, PT, R0, 0x4, PT ;  /* 0x000000040000780c */ /* 0x000fe40003f25270 */
[----:B------:R-:W-:Y:S02]  /*95e0*/  SEL R3, RZ, 0x1, P0 ;  /* 0x00000001ff037807 */ /* 0x000fe40000000000 */
[----:B---3--:R-:W-:Y:S02]  /*95f0*/  SEL R2, RZ, 0x1, P1 ;  /* 0x00000001ff027807 */ /* 0x008fe40000800000 */
[----:B------:R-:W-:Y:S01]  /*9600*/  LOP3.LUT R64, R64, R3, RZ, 0x3c, !PT ;  /* 0x0000000340407212 */ /* 0x000fe200078e3cff */
[----:B------:R-:W-:Y:S01]  /*9610*/  UIADD3 UR20, UPT, UPT, UR36, UR5, URZ ;  /* 0x0000000524147290 */ /* 0x000fe2000fffe0ff */
[----:B------:R-:W-:Y:S01]  /*9620*/  LOP3.LUT R65, R65, R2, RZ, 0x3c, !PT ;  /* 0x0000000241417212 */ /* 0x000fe200078e3cff */
[----:B------:R-:W-:Y:S01]  /*9630*/  UIADD3 UR16, UPT, UPT, UR37, UR4, URZ ;  /* 0x0000000425107290 */ /* 0x000fe2000fffe0ff */
[----:B------:R-:W-:Y:S02]  /*9640*/  SEL R62, R62, RZ, P0 ;  /* 0x000000ff3e3e7207 */ /* 0x000fe40000000000 */
[----:B------:R-:W-:Y:S01]  /*9650*/  SEL R22, R0, RZ, P1 ;  /* 0x000000ff00167207 */ /* 0x000fe20000800000 */
[----:B------:R-:W-:Y:S08]  /*9660*/  BRA.U UP0, `(.L_x_146) ;  /* 0xffffffc900e07547 */ /* 0x000ff0000b83ffff */
[----:B------:R-:W-:-:S09]  /*9670*/  UISETP.NE.AND UP0, UPT, UR63, URZ, UPT ;  /* 0x000000ff3f00728c */ /* 0x000fd2000bf05270 */
[----:B------:R-:W-:Y:S05]  /*9680*/  BRA.U !UP0, `(.L_x_147) ;  /* 0x0000000108487547 */ /* 0x000fea000b800000 */
[----:B------:R-:W3:Y:S02]  /*9690*/  LDCU.64 UR4, c[0x0][0x890] ;  /* 0x00011200ff0477ac */ /* 0x000ee40008000a00 */
[----:B---3--:R-:W-:-:S04]  /*96a0*/  UISETP.NE.U32.AND UP0, UPT, UR4, URZ, UPT ;  /* 0x000000ff0400728c */ /* 0x008fc8000bf05070 */
[----:B------:R-:W-:-:S09]  /*96b0*/  UISETP.NE.AND.EX UP0, UPT, UR5, URZ, UPT, UP0 ;  /* 0x000000ff0500728c */ /* 0x000fd2000bf05300 */
[----:B------:R-:W-:Y:S05]  /*96c0*/  BRA.U UP0, `(.L_x_148) ;  /* 0x00000001000c7547 */ /* 0x000fea000b800000 */
[----:B------:R-:W-:-:S13]  /*96d0*/  FSETP.NEU.AND P0, PT, R27, RZ, PT ;  /* 0x000000ff1b00720b */ /* 0x000fda0003f0d000 */
[----:B------:R-:W-:Y:S05]  /*96e0*/  @!P0 EXIT ;  /* 0x000000000000894d */ /* 0x000fea0003800000 */
[----:B------:R-:W-:Y:S05]  /*96f0*/  BRA `(.L_x_147) ;  /* 0x00000000002c7947 */ /* 0x000fea0003800000 */
.L_x_148:
[----:B------:R-:W-:Y:S01]  /*9700*/  ISETP.NE.AND P0, PT, R61, RZ, PT ;  /* 0x000000ff3d00720c */ /* 0x000fe20003f05270 */
[----:B------:R-:W-:-:S12]  /*9710*/  BSSY.RECONVERGENT B0, `(.L_x_147) ;  /* 0x0000009000007945 */ /* 0x000fd80003800200 */
[----:B------:R-:W-:Y:S05]  /*9720*/  @P0 BRA `(.L_x_149) ;  /* 0x0000000000140947 */ /* 0x000fea0003800000 */
[----:B------:R-:W3:Y:S02]  /*9730*/  LDCU.64 UR4, c[0x0][0x888] ;  /* 0x00011100ff0477ac */ /* 0x000ee40008000a00 */
[----:B---3--:R-:W-:-:S04]  /*9740*/  ISETP.NE.U32.AND P0, PT, RZ, UR4, PT ;  /* 0x00000004ff007c0c */ /* 0x008fc8000bf05070 */
[----:B------:R-:W-:-:S13]  /*9750*/  ISETP.NE.AND.EX P0, PT, RZ, UR5, PT, P0 ;  /* 0x00000005ff007c0c */ /* 0x000fda000bf05300 */
[----:B------:R-:W-:Y:S05]  /*9760*/  @!P0 EXIT ;  /* 0x000000000000894d */ /* 0x000fea0003800000 */
[----:B------:R-:W-:Y:S05]  /*9770*/  BRA `(.L_x_150) ;  /* 0x0000000000087947 */ /* 0x000fea0003800000 */
.L_x_149:
[----:B------:R-:W-:-:S13]  /*9780*/  FSETP.NEU.AND P0, PT, R27, RZ, PT ;  /* 0x000000ff1b00720b */ /* 0x000fda0003f0d000 */
[----:B------:R-:W-:Y:S05]  /*9790*/  @!P0 EXIT ;  /* 0x000000000000894d */ /* 0x000fea0003800000 */
.L_x_150:
[----:B------:R-:W-:Y:S05]  /*97a0*/  BSYNC.RECONVERGENT B0 ;  /* 0x0000000000007941 */ /* 0x000fea0003800200 */
.L_x_147:
[----:B------:R-:W-:Y:S01]  /*97b0*/  ULEA UR4, UR45, UR43, 0x3 ;  /* 0x0000002b2d047291 */ /* 0x000fe2000f8e18ff */
[----:B------:R-:W-:-:S04]  /*97c0*/  DEPBAR.LE SB0, 0x0 ;  /* 0x000080000000791a */ /* 0x000fc80000000000 */
[----:B------:R-:W-:-:S04]  /*97d0*/  UIADD3 UR4, UPT, UPT, UR4, 0x40, URZ ;  /* 0x0000004004047890 */ /* 0x000fc8000fffe0ff */
[----:B------:R-:W-:-:S09]  /*97e0*/  UPRMT UR4, UR61, 0x654, UR4 ;  /* 0x000006543d047896 */ /* 0x000fd20008000004 */
[----:B------:R-:W-:Y:S01]  /*97f0*/  SYNCS.ARRIVE.TRANS64.RED.A1T0 RZ, [UR4], RZ ;  /* 0x000000ffffff79a7 */ /* 0x000fe20008100404 */
[----:B------:R-:W-:Y:S05]  /*9800*/  EXIT ;  /* 0x000000000000794d */ /* 0x000fea0003800000 */
.L_x_24:
[----:B--2---:R2:W3:Y:S02]  /*9810*/  SYNCS.PHASECHK.TRANS64.TRYWAIT P0, [R3+URZ+0xe0], R2 ;  /* 0x0000e002030075a7 */ /* 0x0044e400080011ff */
[----:B---3--:R-:W-:Y:S05]  /*9820*/  @!P0 NANOSLEEP.SYNCS 0x989680 ;  /* 0x009896800000895d */ /* 0x008fea0003900000 */
[----:B------:R-:W3:Y:S02]  /*9830*/  @!P0 SYNCS.PHASECHK.TRANS64 P0, [R3+URZ+0xe0], R2 ;  /* 0x0000e002030085a7 */ /* 0x000ee400080010ff */
[----:B---3--:R-:W-:Y:S05]  /*9840*/  @!P0 BRA `(.L_x_24) ;  /* 0xfffffffc00f08947 */ /* 0x008fea000383ffff */
[----:B------:R-:W-:Y:S05]  /*9850*/  BRA `(.L_x_151) ;  /* 0xffffff8000807947 */ /* 0x000fea000383ffff */
.L_x_27:
[----:B-1----:R-:W-:-:S07]  /*9860*/  MOV R0, UR6 ;  /* 0x0000000600007c02 */ /* 0x002fce0008000f00 */
.L_x_152:
[----:B-1----:R1:W2:Y:S02]  /*9870*/  SYNCS.PHASECHK.TRANS64.TRYWAIT P0, [R0+URZ+0x10], R3 ;  /* 0x00001003000075a7 */ /* 0x0022a400080011ff */
[----:B--2---:R-:W-:Y:S05]  /*9880*/  @!P0 NANOSLEEP.SYNCS 0x989680 ;  /* 0x009896800000895d */ /* 0x004fea0003900000 */
[----:B------:R-:W2:Y:S02]  /*9890*/  @!P0 SYNCS.PHASECHK.TRANS64 P0, [R0+URZ+0x10], R3 ;  /* 0x00001003000085a7 */ /* 0x000ea400080010ff */
[----:B--2---:R-:W-:Y:S05]  /*98a0*/  @!P0 BRA `(.L_x_152) ;  /* 0xfffffffc00f08947 */ /* 0x004fea000383ffff */
[----:B------:R-:W-:Y:S05]  /*98b0*/  BRA `(.L_x_26) ;  /* 0xffffff8000d87947 */ /* 0x000fea000383ffff */
.L_x_36:
[----:B-1----:R-:W-:-:S07]  /*98c0*/  MOV R0, UR6 ;  /* 0x0000000600007c02 */ /* 0x002fce0008000f00 */
.L_x_153:
[----:B-1----:R1:W2:Y:S02]  /*98d0*/  SYNCS.PHASECHK.TRANS64.TRYWAIT P0, [R0+URZ+0x10], R3 ;  /* 0x00001003000075a7 */ /* 0x0022a400080011ff */
[----:B--2---:R-:W-:Y:S05]  /*98e0*/  @!P0 NANOSLEEP.SYNCS 0x989680 ;  /* 0x009896800000895d */ /* 0x004fea0003900000 */
[----:B------:R-:W2:Y:S02]  /*98f0*/  @!P0 SYNCS.PHASECHK.TRANS64 P0, [R0+URZ+0x10], R3 ;  /* 0x00001003000085a7 */ /* 0x000ea400080010ff */
[----:B--2---:R-:W-:Y:S05]  /*9900*/  @!P0 BRA `(.L_x_153) ;  /* 0xfffffffc00f08947 */ /* 0x004fea000383ffff */
[----:B------:R-:W-:Y:S05]  /*9910*/  BRA `(.L_x_35) ;  /* 0xffffff8800387947 */ /* 0x000fea000383ffff */
.L_x_43:
[----:B-1----:R1:W4:Y:S02]  /*9920*/  SYNCS.PHASECHK.TRANS64.TRYWAIT P0, [R3+URZ+0x70], R0 ;  /* 0x00007000030075a7 */ /* 0x00232400080011ff */
[----:B----4-:R-:W-:Y:S05]  /*9930*/  @!P0 NANOSLEEP.SYNCS 0x989680 ;  /* 0x009896800000895d */ /* 0x010fea0003900000 */
[----:B------:R-:W4:Y:S02]  /*9940*/  @!P0 SYNCS.PHASECHK.TRANS64 P0, [R3+URZ+0x70], R0 ;  /* 0x00007000030085a7 */ /* 0x000f2400080010ff */
[----:B----4-:R-:W-:Y:S05]  /*9950*/  @!P0 BRA `(.L_x_43) ;  /* 0xfffffffc00f08947 */ /* 0x010fea000383ffff */
[----:B------:R-:W-:Y:S05]  /*9960*/  BRA `(.L_x_154) ;  /* 0xffffff8c00787947 */ /* 0x000fea000383ffff */
.L_x_47:
[----:B-1----:R-:W-:-:S07]  /*9970*/  MOV R0, UR4 ;  /* 0x0000000400007c02 */ /* 0x002fce0008000f00 */
.L_x_155:
[----:B-1----:R1:W2:Y:S02]  /*9980*/  SYNCS.PHASECHK.TRANS64.TRYWAIT P0, [R0+URZ], R3 ;  /* 0x00000003000075a7 */ /* 0x0022a400080011ff */
[----:B--2---:R-:W-:Y:S05]  /*9990*/  @!P0 NANOSLEEP.SYNCS 0x989680 ;  /* 0x009896800000895d */ /* 0x004fea0003900000 */
[----:B------:R-:W2:Y:S02]  /*99a0*/  @!P0 SYNCS.PHASECHK.TRANS64 P0, [R0+URZ], R3 ;  /* 0x00000003000085a7 */ /* 0x000ea400080010ff */
[----:B--2---:R-:W-:Y:S05]  /*99b0*/  @!P0 BRA `(.L_x_155) ;  /* 0xfffffffc00f08947 */ /* 0x004fea000383ffff */
[----:B------:R-:W-:Y:S05]  /*99c0*/  BRA `(.L_x_156) ;  /* 0xffffff9400247947 */ /* 0x000fea000383ffff */
.L_x_50:
[----:B-1----:R1:W2:Y:S02]  /*99d0*/  SYNCS.PHASECHK.TRANS64.TRYWAIT P0, [R0+URZ+0xd0], R9 ;  /* 0x0000d009000075a7 */ /* 0x0022a400080011ff */
[----:B--2---:R-:W-:Y:S05]  /*99e0*/  @!P0 NANOSLEEP.SYNCS 0x989680 ;  /* 0x009896800000895d */ /* 0x004fea0003900000 */
[----:B------:R-:W2:Y:S02]  /*99f0*/  @!P0 SYNCS.PHASECHK.TRANS64 P0, [R0+URZ+0xd0], R9 ;  /* 0x0000d009000085a7 */ /* 0x000ea400080010ff */
[----:B--2---:R-:W-:Y:S05]  /*9a00*/  @!P0 BRA `(.L_x_50) ;  /* 0xfffffffc00f08947 */ /* 0x004fea000383ffff */
[----:B------:R-:W-:Y:S05]  /*9a10*/  BRA `(.L_x_157) ;  /* 0xffffff9400847947 */ /* 0x000fea000383ffff */
.L_x_51:
[----:B------:R-:W-:-:S07]  /*9a20*/  MOV R0, UR4 ;  /* 0x0000000400007c02 */ /* 0x000fce0008000f00 */
.L_x_158:
[----:B-1----:R1:W2:Y:S02]  /*9a30*/  SYNCS.PHASECHK.TRANS64.TRYWAIT P0, [R0+URZ+0x80], R11 ;  /* 0x0000800b000075a7 */ /* 0x0022a400080011ff */
[----:B--2---:R-:W-:Y:S05]  /*9a40*/  @!P0 NANOSLEEP.SYNCS 0x989680 ;  /* 0x009896800000895d */ /* 0x004fea0003900000 */
[----:B------:R-:W2:Y:S02]  /*9a50*/  @!P0 SYNCS.PHASECHK.TRANS64 P0, [R0+URZ+0x80], R11 ;  /* 0x0000800b000085a7 */ /* 0x000ea400080010ff */
[----:B--2---:R-:W-:Y:S05]  /*9a60*/  @!P0 BRA `(.L_x_158) ;  /* 0xfffffffc00f08947 */ /* 0x004fea000383ffff */
[----:B------:R-:W-:Y:S05]  /*9a70*/  BRA `(.L_x_159) ;  /* 0xffffff9400947947 */ /* 0x000fea000383ffff */
.L_x_52:
[----:B-1----:R1:W2:Y:S02]  /*9a80*/  SYNCS.PHASECHK.TRANS64.TRYWAIT P1, [R0+URZ+0x70], R9 ;  /* 0x00007009000075a7 */ /* 0x0022a400080211ff */
[----:B--2---:R-:W-:Y:S05]  /*9a90*/  @!P1 NANOSLEEP.SYNCS 0x989680 ;  /* 0x009896800000995d */ /* 0x004fea0003900000 */
[----:B------:R-:W2:Y:S02]  /*9aa0*/  @!P1 SYNCS.PHASECHK.TRANS64 P1, [R0+URZ+0x70], R9 ;  /* 0x00007009000095a7 */ /* 0x000ea400080210ff */
[----:B--2---:R-:W-:Y:S05]  /*9ab0*/  @!P1 BRA `(.L_x_52) ;  /* 0xfffffffc00f09947 */ /* 0x004fea000383ffff */
[----:B------:R-:W-:Y:S05]  /*9ac0*/  BRA `(.L_x_160) ;  /* 0xffffff9400c47947 */ /* 0x000fea000383ffff */
.L_x_55:
[----:B------:R-:W-:-:S07]  /*9ad0*/  MOV R0, UR4 ;  /* 0x0000000400007c02 */ /* 0x000fce0008000f00 */
.L_x_161:
[----:B-1----:R1:W2:Y:S02]  /*9ae0*/  SYNCS.PHASECHK.TRANS64.TRYWAIT P0, [R0+URZ+0x80], R3 ;  /* 0x00008003000075a7 */ /* 0x0022a400080011ff */
[----:B--2---:R-:W-:Y:S05]  /*9af0*/  @!P0 NANOSLEEP.SYNCS 0x989680 ;  /* 0x009896800000895d */ /* 0x004fea0003900000 */
[----:B------:R-:W2:Y:S02]  /*9b00*/  @!P0 SYNCS.PHASECHK.TRANS64 P0, [R0+URZ+0x80], R3 ;  /* 0x00008003000085a7 */ /* 0x000ea400080010ff */
[----:B--2---:R-:W-:Y:S05]  /*9b10*/  @!P0 BRA `(.L_x_161) ;  /* 0xfffffffc00f08947 */ /* 0x004fea000383ffff */
[----:B------:R-:W-:Y:S05]  /*9b20*/  BRA `(.L_x_54) ;  /* 0xffffff9800187947 */ /* 0x000fea000383ffff */
.L_x_64:
[----:B-1----:R-:W-:-:S04]  /*9b30*/  MOV R7, UR5 ;  /* 0x0000000500077c02 */ /* 0x002fc80008000f00 */
[----:B------:R1:W2:Y:S03]  /*9b40*/  SYNCS.PHASECHK.TRANS64.TRYWAIT P0, [R7+URZ+0x8], R8 ;  /* 0x00000808070075a7 */ /* 0x0002a600080011ff */
[----:B--2---:R-:W-:Y:S05]  /*9b50*/  @!P0 NANOSLEEP.SYNCS 0x989680 ;  /* 0x009896800000895d */ /* 0x004fea0003900000 */
[----:B------:R-:W2:Y:S02]  /*9b60*/  @!P0 SYNCS.PHASECHK.TRANS64 P0, [R7+URZ+0x8], R8 ;  /* 0x00000808070085a7 */ /* 0x000ea400080010ff */
[----:B--2---:R-:W-:Y:S05]  /*9b70*/  @!P0 BRA `(.L_x_64) ;  /* 0xfffffffc00ec8947 */ /* 0x004fea000383ffff */
[----:B------:R-:W-:Y:S05]  /*9b80*/  BRA `(.L_x_63) ;  /* 0xffffff9800d47947 */ /* 0x000fea000383ffff */
.L_x_66:
[----:B------:R-:W-:Y:S01]  /*9b90*/  BSSY B0, `(.L_x_162) ;  /* 0x0000006000007945 */ /* 0x000fe20003800000 */
[----:B------:R-:W-:-:S07]  /*9ba0*/  MOV R15, 0xffffffff ;  /* 0xffffffff000f7802 */ /* 0x000fce0000000f00 */
[----:B-1---5:R-:W-:Y:S05]  /*9bb0*/  WARPSYNC.COLLECTIVE R15, `(.L_x_163) ;  /* 0x000000000f0c7348 */ /* 0x022fea0003c00000 */
[----:B------:R-:W-:Y:S02]  /*9bc0*/  ELECT P6, UR79, PT ;  /* 0x00000000004f782f */ /* 0x000fe400038c0000 */
[----:B------:R-:W-:Y:S01]  /*9bd0*/  MOV R14, UR79 ;  /* 0x0000004f000e7c02 */ /* 0x000fe20008000f00 */
[----:B-1---5:R-:W-:Y:S10]  /*9be0*/  ENDCOLLECTIVE ;  /* 0x000000000000791b */ /* 0x022ff40003800000 */
.L_x_163:
[----:B------:R-:W-:Y:S05]  /*9bf0*/  BSYNC B0 ;  /* 0x0000000000007941 */ /* 0x000fea0003800000 */
.L_x_162:
[----:B------:R-:W-:Y:S01]  /*9c00*/  PLOP3.LUT P0, PT, P6, PT, PT, 0x80, 0x8 ;  /* 0x000000000008781c */ /* 0x000fe2000370f070 */
[----:B------:R-:W-:-:S12]  /*9c10*/  BRA `(.L_x_164) ;  /* 0xffffff9c00047947 */ /* 0x000fd8000383ffff */
.L_x_68:
[----:B-1----:R-:W-:-:S04]  /*9c20*/  MOV R5, UR5 ;  /* 0x0000000500057c02 */ /* 0x002fc80008000f00 */
[----:B------:R1:W2:Y:S03]  /*9c30*/  SYNCS.PHASECHK.TRANS64.TRYWAIT P0, [R5+URZ+0x8], R6 ;  /* 0x00000806050075a7 */ /* 0x0002a600080011ff */
[----:B--2---:R-:W-:Y:S05]  /*9c40*/  @!P0 NANOSLEEP.SYNCS 0x989680 ;  /* 0x009896800000895d */ /* 0x004fea0003900000 */
[----:B------:R-:W2:Y:S02]  /*9c50*/  @!P0 SYNCS.PHASECHK.TRANS64 P0, [R5+URZ+0x8], R6 ;  /* 0x00000806050085a7 */ /* 0x000ea400080010ff */
[----:B--2---:R-:W-:Y:S05]  /*9c60*/  @!P0 BRA `(.L_x_68) ;  /* 0xfffffffc00ec8947 */ /* 0x004fea000383ffff */
[----:B------:R-:W-:Y:S05]  /*9c70*/  BRA `(.L_x_67) ;  /* 0xffffff9c00087947 */ /* 0x000fea000383ffff */
.L_x_69:
[----:B-1----:R1:W2:Y:S02]  /*9c80*/  SYNCS.PHASECHK.TRANS64.TRYWAIT P0, [R3+URZ+0x70], R4 ;  /* 0x00007004030075a7 */ /* 0x0022a400080011ff */
[----:B--2---:R-:W-:Y:S05]  /*9c90*/  @!P0 NANOSLEEP.SYNCS 0x989680 ;  /* 0x009896800000895d */ /* 0x004fea0003900000 */
[----:B------:R-:W2:Y:S02]  /*9ca0*/  @!P0 SYNCS.PHASECHK.TRANS64 P0, [R3+URZ+0x70], R4 ;  /* 0x00007004030085a7 */ /* 0x000ea400080010ff */
[----:B--2---:R-:W-:Y:S05]  /*9cb0*/  @!P0 BRA `(.L_x_69) ;  /* 0xfffffffc00f08947 */ /* 0x004fea000383ffff */
[----:B------:R-:W-:Y:S05]  /*9cc0*/  BRA `(.L_x_165) ;  /* 0xffffffa000187947 */ /* 0x000fea000383ffff */
.L_x_71:
[----:B------:R-:W-:-:S13]  /*9cd0*/  R2UR UR4, R4 ;  /* 0x00000000040472ca */ /* 0x000fda00000e0000 */
[----:B------:R-:W-:-:S07]  /*9ce0*/  MOV R3, UR4 ;  /* 0x0000000400037c02 */ /* 0x000fce0008000f00 */
.L_x_166:
[----:B-1----:R1:W2:Y:S02]  /*9cf0*/  SYNCS.PHASECHK.TRANS64.TRYWAIT P0, [R3+URZ+0xb0], R6 ;  /* 0x0000b006030075a7 */ /* 0x0022a400080011ff */
[----:B--2---:R-:W-:Y:S05]  /*9d00*/  @!P0 NANOSLEEP.SYNCS 0x989680 ;  /* 0x009896800000895d */ /* 0x004fea0003900000 */
[----:B------:R-:W2:Y:S02]  /*9d10*/  @!P0 SYNCS.PHASECHK.TRANS64 P0, [R3+URZ+0xb0], R6 ;  /* 0x0000b006030085a7 */ /* 0x000ea400080010ff */
[----:B--2---:R-:W-:Y:S05]  /*9d20*/  @!P0 BRA `(.L_x_166) ;  /* 0xfffffffc00f08947 */ /* 0x004fea000383ffff */
[----:B------:R-:W-:Y:S05]  /*9d30*/  BRA `(.L_x_167) ;  /* 0xffffffa0006c7947 */ /* 0x000fea000383ffff */
.L_x_74:
[----:B------:R-:W-:Y:S07]  /*9d40*/  MOV R3, UR5 ;  /* 0x0000000500037c02 */ /* 0x000fee0008000f00 */
.L_x_168:
[----:B-1----:R1:W2:Y:S02]  /*9d50*/  SYNCS.PHASECHK.TRANS64.TRYWAIT P0, [R3+URZ], R6 ;  /* 0x00000006030075a7 */ /* 0x0022a400080011ff */
[----:B--2---:R-:W-:Y:S05]  /*9d60*/  @!P0 NANOSLEEP.SYNCS 0x989680 ;  /* 0x009896800000895d */ /* 0x004fea0003900000 */
[----:B------:R-:W2:Y:S02]  /*9d70*/  @!P0 SYNCS.PHASECHK.TRANS64 P0, [R3+URZ], R6 ;  /* 0x00000006030085a7 */ /* 0x000ea400080010ff */
[----:B--2---:R-:W-:Y:S05]  /*9d80*/  @!P0 BRA `(.L_x_168) ;  /* 0xfffffffc00f08947 */ /* 0x004fea000383ffff */
[----:B------:R-:W-:Y:S05]  /*9d90*/  BRA `(.L_x_73) ;  /* 0xffffffa000847947 */ /* 0x000fea000383ffff */
.L_x_78:
[----:B--2---:R-:W-:-:S07]  /*9da0*/  MOV R2, UR4 ;  /* 0x0000000400027c02 */ /* 0x004fce0008000f00 */
.L_x_169:
[----:B-1----:R1:W2:Y:S02]  /*9db0*/  SYNCS.PHASECHK.TRANS64.TRYWAIT P0, [R2+URZ], R3 ;  /* 0x00000003020075a7 */ /* 0x0022a400080011ff */
[----:B--2---:R-:W-:Y:S05]  /*9dc0*/  @!P0 NANOSLEEP.SYNCS 0x989680 ;  /* 0x009896800000895d */ /* 0x004fea0003900000 */
[----:B------:R-:W2:Y:S02]  /*9dd0*/  @!P0 SYNCS.PHASECHK.TRANS64 P0, [R2+URZ], R3 ;  /* 0x00000003020085a7 */ /* 0x000ea400080010ff */
[----:B--2---:R-:W-:Y:S05]  /*9de0*/  @!P0 BRA `(.L_x_169) ;  /* 0xfffffffc00f08947 */ /* 0x004fea000383ffff */
[----:B------:R-:W-:Y:S05]  /*9df0*/  BRA `(.L_x_170) ;  /* 0xffffffa8009c7947 */ /* 0x000fea000383ffff */
.L_x_79:
[----:B--2---:R-:W-:-:S07]  /*9e00*/  MOV R2, UR5 ;  /* 0x0000000500027c02 */ /* 0x004fce0008000f00 */
.L_x_171:
[----:B-1----:R1:W2:Y:S02]  /*9e10*/  SYNCS.PHASECHK.TRANS64.TRYWAIT P0, [R2+URZ], R5 ;  /* 0x00000005020075a7 */ /* 0x0022a400080011ff */
[----:B--2---:R-:W-:Y:S05]  /*9e20*/  @!P0 NANOSLEEP.SYNCS 0x989680 ;  /* 0x009896800000895d */ /* 0x004fea0003900000 */
[----:B------:R-:W2:Y:S02]  /*9e30*/  @!P0 SYNCS.PHASECHK.TRANS64 P0, [R2+URZ], R5 ;  /* 0x00000005020085a7 */ /* 0x000ea400080010ff */
[----:B--2---:R-:W-:Y:S05]  /*9e40*/  @!P0 BRA `(.L_x_171) ;  /* 0xfffffffc00f08947 */ /* 0x004fea000383ffff */
[----:B------:R-:W-:Y:S05]  /*9e50*/  BRA `(.L_x_172) ;  /* 0xffffffa800ac7947 */ /* 0x000fea000383ffff */
.L_x_80:
[----:B--2---:R-:W-:-:S07]  /*9e60*/  MOV R2, UR5 ;  /* 0x0000000500027c02 */ /* 0x004fce0008000f00 */
.L_x_173:
[----:B-1----:R1:W2:Y:S02]  /*9e70*/  SYNCS.PHASECHK.TRANS64.TRYWAIT P0, [R2+URZ], R5 ;  /* 0x00000005020075a7 */ /* 0x0022a400080011ff */
[----:B--2---:R-:W-:Y:S05]  /*9e80*/  @!P0 NANOSLEEP.SYNCS 0x989680 ;  /* 0x009896800000895d */ /* 0x004fea0003900000 */
[----:B------:R-:W2:Y:S02]  /*9e90*/  @!P0 SYNCS.PHASECHK.TRANS64 P0, [R2+URZ], R5 ;  /* 0x00000005020085a7 */ /* 0x000ea400080010ff */
[----:B--2---:R-:W-:Y:S05]  /*9ea0*/  @!P0 BRA `(.L_x_173) ;  /* 0xfffffffc00f08947 */ /* 0x004fea000383ffff */
[----:B------:R-:W-:Y:S05]  /*9eb0*/  BRA `(.L_x_174) ;  /* 0xffffffa800b87947 */ /* 0x000fea000383ffff */
.L_x_83:
[----:B------:R-:W-:-:S07]  /*9ec0*/  MOV R2, UR62 ;  /* 0x0000003e00027c02 */ /* 0x000fce0008000f00 */
.L_x_175:
[----:B-1----:R1:W2:Y:S02]  /*9ed0*/  SYNCS.PHASECHK.TRANS64.TRYWAIT P1, [R2+URZ+0xf0], R3 ;  /* 0x0000f003020075a7 */ /* 0x0022a400080211ff */
[----:B--2---:R-:W-:Y:S05]  /*9ee0*/  @!P1 NANOSLEEP.SYNCS 0x989680 ;  /* 0x009896800000995d */ /* 0x004fea0003900000 */
[----:B------:R-:W2:Y:S02]  /*9ef0*/  @!P1 SYNCS.PHASECHK.TRANS64 P1, [R2+URZ+0xf0], R3 ;  /* 0x0000f003020095a7 */ /* 0x000ea400080210ff */
[----:B--2---:R-:W-:Y:S05]  /*9f00*/  @!P1 BRA `(.L_x_175) ;  /* 0xfffffffc00f09947 */ /* 0x004fea000383ffff */
[----:B------:R-:W-:Y:S05]  /*9f10*/  BRA `(.L_x_176) ;  /* 0xffffffac00087947 */ /* 0x000fea000383ffff */
.L_x_88:
[----:B--2---:R2:W3:Y:S02]  /*9f20*/  SYNCS.PHASECHK.TRANS64.TRYWAIT P0, [R12+URZ+0x70], R9 ;  /* 0x000070090c0075a7 */ /* 0x0044e400080011ff */
[----:B---3--:R-:W-:Y:S05]  /*9f30*/  @!P0 NANOSLEEP.SYNCS 0x989680 ;  /* 0x009896800000895d */ /* 0x008fea0003900000 */
[----:B------:R-:W3:Y:S02]  /*9f40*/  @!P0 SYNCS.PHASECHK.TRANS64 P0, [R12+URZ+0x70], R9 ;  /* 0x000070090c0085a7 */ /* 0x000ee400080010ff */
[----:B---3--:R-:W-:Y:S05]  /*9f50*/  @!P0 BRA `(.L_x_88) ;  /* 0xfffffffc00f08947 */ /* 0x008fea000383ffff */
[----:B------:R-:W-:Y:S05]  /*9f60*/  BRA `(.L_x_177) ;  /* 0xffffffb000387947 */ /* 0x000fea000383ffff */
.L_x_91:
[----:B------:R-:W-:Y:S07]  /*9f70*/  MOV R0, UR21 ;  /* 0x0000001500007c02 */ /* 0x000fee0008000f00 */
.L_x_178:
[----:B--2---:R2:W3:Y:S02]  /*9f80*/  SYNCS.PHASECHK.TRANS64.TRYWAIT P2, [R0+URZ+0x68], R11 ;  /* 0x0000680b000075a7 */ /* 0x0044e400080411ff */
[----:B---3--:R-:W-:Y:S05]  /*9f90*/  @!P2 NANOSLEEP.SYNCS 0x989680 ;  /* 0x009896800000a95d */ /* 0x008fea0003900000 */
[----:B------:R-:W3:Y:S02]  /*9fa0*/  @!P2 SYNCS.PHASECHK.TRANS64 P2, [R0+URZ+0x68], R11 ;  /* 0x0000680b0000a5a7 */ /* 0x000ee400080410ff */
[----:B---3--:R-:W-:Y:S05]  /*9fb0*/  @!P2 BRA `(.L_x_178) ;  /* 0xfffffffc00f0a947 */ /* 0x008fea000383ffff */
[----:B------:R-:W-:Y:S05]  /*9fc0*/  BRA `(.L_x_90) ;  /* 0xffffffb400a07947 */ /* 0x000fea000383ffff */
.L_x_94:
[----:B--2---:R-:W-:Y:S07]  /*9fd0*/  MOV R0, UR21 ;  /* 0x0000001500007c02 */ /* 0x004fee0008000f00 */
.L_x_179:
[----:B--2---:R2:W3:Y:S02]  /*9fe0*/  SYNCS.PHASECHK.TRANS64.TRYWAIT P0, [R0+URZ+0x40], R9 ;  /* 0x00004009000075a7 */ /* 0x0044e400080011ff */
[----:B---3--:R-:W-:Y:S05]  /*9ff0*/  @!P0 NANOSLEEP.SYNCS 0x989680 ;  /* 0x009896800000895d */ /* 0x008fea0003900000 */
[----:B------:R-:W3:Y:S02]  /*a000*/  @!P0 SYNCS.PHASECHK.TRANS64 P0, [R0+URZ+0x40], R9 ;  /* 0x00004009000085a7 */ /* 0x000ee400080010ff */
[----:B---3--:R-:W-:Y:S05]  /*a010*/  @!P0 BRA `(.L_x_179) ;  /* 0xfffffffc00f08947 */ /* 0x008fea000383ffff */
[----:B------:R-:W-:Y:S05]  /*a020*/  BRA `(.L_x_180) ;  /* 0xffffffb400fc7947 */ /* 0x000fea000383ffff */
.L_x_95:
[----:B------:R-:W-:Y:S07]  /*a030*/  MOV R0, UR21 ;  /* 0x0000001500007c02 */ /* 0x000fee0008000f00 */
.L_x_181:
[----:B--2---:R2:W3:Y:S02]  /*a040*/  SYNCS.PHASECHK.TRANS64.TRYWAIT P0, [R0+URZ+0x48], R9 ;  /* 0x00004809000075a7 */ /* 0x0044e400080011ff */
[----:B---3--:R-:W-:Y:S05]  /*a050*/  @!P0 NANOSLEEP.SYNCS 0x989680 ;  /* 0x009896800000895d */ /* 0x008fea0003900000 */
[----:B------:R-:W3:Y:S02]  /*a060*/  @!P0 SYNCS.PHASECHK.TRANS64 P0, [R0+URZ+0x48], R9 ;  /* 0x00004809000085a7 */ /* 0x000ee400080010ff */
[----:B---3--:R-:W-:Y:S05]  /*a070*/  @!P0 BRA `(.L_x_181) ;  /* 0xfffffffc00f08947 */ /* 0x008fea000383ffff */
[----:B------:R-:W-:Y:S05]  /*a080*/  BRA `(.L_x_182) ;  /* 0xffffffb8003c7947 */ /* 0x000fea000383ffff */
.L_x_96:
[----:B------:R-:W-:Y:S07]  /*a090*/  MOV R0, UR21 ;  /* 0x0000001500007c02 */ /* 0x000fee0008000f00 */
.L_x_183:
[----:B--2---:R2:W3:Y:S02]  /*a0a0*/  SYNCS.PHASECHK.TRANS64.TRYWAIT P0, [R0+URZ+0x50], R9 ;  /* 0x00005009000075a7 */ /* 0x0044e400080011ff */
[----:B---3--:R-:W-:Y:S05]  /*a0b0*/  @!P0 NANOSLEEP.SYNCS 0x989680 ;  /* 0x009896800000895d */ /* 0x008fea0003900000 */
[----:B------:R-:W3:Y:S02]  /*a0c0*/  @!P0 SYNCS.PHASECHK.TRANS64 P0, [R0+URZ+0x50], R9 ;  /* 0x00005009000085a7 */ /* 0x000ee400080010ff */
[----:B---3--:R-:W-:Y:S05]  /*a0d0*/  @!P0 BRA `(.L_x_183) ;  /* 0xfffffffc00f08947 */ /* 0x008fea000383ffff */
[----:B------:R-:W-:Y:S05]  /*a0e0*/  BRA `(.L_x_184) ;  /* 0xffffffb800847947 */ /* 0x000fea000383ffff */
.L_x_97:
[----:B------:R-:W-:Y:S07]  /*a0f0*/  MOV R0, UR21 ;  /* 0x0000001500007c02 */ /* 0x000fee0008000f00 */
.L_x_185:
[----:B--2---:R2:W3:Y:S02]  /*a100*/  SYNCS.PHASECHK.TRANS64.TRYWAIT P0, [R0+URZ+0x58], R9 ;  /* 0x00005809000075a7 */ /* 0x0044e400080011ff */
[----:B---3--:R-:W-:Y:S05]  /*a110*/  @!P0 NANOSLEEP.SYNCS 0x989680 ;  /* 0x009896800000895d */ /* 0x008fea0003900000 */
[----:B------:R-:W3:Y:S02]  /*a120*/  @!P0 SYNCS.PHASECHK.TRANS64 P0, [R0+URZ+0x58], R9 ;  /* 0x00005809000085a7 */ /* 0x000ee400080010ff */
[----:B---3--:R-:W-:Y:S05]  /*a130*/  @!P0 BRA `(.L_x_185) ;  /* 0xfffffffc00f08947 */ /* 0x008fea000383ffff */
[----:B------:R-:W-:Y:S05]  /*a140*/  BRA `(.L_x_186) ;  /* 0xffffffb800c87947 */ /* 0x000fea000383ffff */
.L_x_99:
[----:B------:R-:W-:-:S07]  /*a150*/  MOV R0, UR21 ;  /* 0x0000001500007c02 */ /* 0x000fce0008000f00 */
.L_x_187:
[----:B---3--:R3:W4:Y:S02]  /*a160*/  SYNCS.PHASECHK.TRANS64.TRYWAIT P0, [R0+URZ+0x40], R3 ;  /* 0x00004003000075a7 */ /* 0x00872400080011ff */
[----:B----4-:R-:W-:Y:S05]  /*a170*/  @!P0 NANOSLEEP.SYNCS 0x989680 ;  /* 0x009896800000895d */ /* 0x010fea0003900000 */
[----:B------:R-:W4:Y:S02]  /*a180*/  @!P0 SYNCS.PHASECHK.TRANS64 P0, [R0+URZ+0x40], R3 ;  /* 0x00004003000085a7 */ /* 0x000f2400080010ff */
[----:B----4-:R-:W-:Y:S05]  /*a190*/  @!P0 BRA `(.L_x_187) ;  /* 0xfffffffc00f08947 */ /* 0x010fea000383ffff */
[----:B------:R-:W-:Y:S05]  /*a1a0*/  BRA `(.L_x_188) ;  /* 0xffffffbc00407947 */ /* 0x000fea000383ffff */
.L_x_100:
[----:B---3--:R-:W-:-:S07]  /*a1b0*/  MOV R0, UR21 ;  /* 0x0000001500007c02 */ /* 0x008fce0008000f00 */
.L_x_189:
[----:B---3--:R3:W4:Y:S02]  /*a1c0*/  SYNCS.PHASECHK.TRANS64.TRYWAIT P0, [R0+URZ+0x48], R3 ;  /* 0x00004803000075a7 */ /* 0x00872400080011ff */
[----:B----4-:R-:W-:Y:S05]  /*a1d0*/  @!P0 NANOSLEEP.SYNCS 0x989680 ;  /* 0x009896800000895d */ /* 0x010fea0003900000 */
[----:B------:R-:W4:Y:S02]  /*a1e0*/  @!P0 SYNCS.PHASECHK.TRANS64 P0, [R0+URZ+0x48], R3 ;  /* 0x00004803000085a7 */ /* 0x000f2400080010ff */
[----:B----4-:R-:W-:Y:S05]  /*a1f0*/  @!P0 BRA `(.L_x_189) ;  /* 0xfffffffc00f08947 */ /* 0x010fea000383ffff */
[----:B------:R-:W-:Y:S05]  /*a200*/  BRA `(.L_x_190) ;  /* 0xffffffbc00307947 */ /* 0x000fea000383ffff */
.L_x_101:
[----:B---3--:R-:W-:-:S07]  /*a210*/  MOV R0, UR21 ;  /* 0x0000001500007c02 */ /* 0x008fce0008000f00 */
.L_x_191:
[----:B---3--:R3:W4:Y:S02]  /*a220*/  SYNCS.PHASECHK.TRANS64.TRYWAIT P0, [R0+URZ+0x50], R3 ;  /* 0x00005003000075a7 */ /* 0x00872400080011ff */
[----:B----4-:R-:W-:Y:S05]  /*a230*/  @!P0 NANOSLEEP.SYNCS 0x989680 ;  /* 0x009896800000895d */ /* 0x010fea0003900000 */
[----:B------:R-:W4:Y:S02]  /*a240*/  @!P0 SYNCS.PHASECHK.TRANS64 P0, [R0+URZ+0x50], R3 ;  /* 0x00005003000085a7 */ /* 0x000f2400080010ff */
[----:B----4-:R-:W-:Y:S05]  /*a250*/  @!P0 BRA `(.L_x_191) ;  /* 0xfffffffc00f08947 */ /* 0x010fea000383ffff */
[----:B------:R-:W-:Y:S05]  /*a260*/  BRA `(.L_x_192) ;  /* 0xffffffbc00207947 */ /* 0x000fea000383ffff */
.L_x_103:
[----:B-1----:R1:W2:Y:S02]  /*a270*/  SYNCS.PHASECHK.TRANS64.TRYWAIT P0, [R3+URZ+0x70], R0 ;  /* 0x00007000030075a7 */ /* 0x0022a400080011ff */
[----:B--2---:R-:W-:Y:S05]  /*a280*/  @!P0 NANOSLEEP.SYNCS 0x989680 ;  /* 0x009896800000895d */ /* 0x004fea0003900000 */
[----:B------:R-:W2:Y:S02]  /*a290*/  @!P0 SYNCS.PHASECHK.TRANS64 P0, [R3+URZ+0x70], R0 ;  /* 0x00007000030085a7 */ /* 0x000ea400080010ff */
[----:B--2---:R-:W-:Y:S05]  /*a2a0*/  @!P0 BRA `(.L_x_103) ;  /* 0xfffffffc00f08947 */ /* 0x004fea000383ffff */
[----:B------:R-:W-:Y:S05]  /*a2b0*/  BRA `(.L_x_193) ;  /* 0xffffffbc00e07947 */ /* 0x000fea000383ffff */
.L_x_114:
[----:B-1----:R-:W-:Y:S04]  /*a2c0*/  MOV R2, UR43 ;  /* 0x0000002b00027c02 */ /* 0x002fe80008000f00 */
[----:B------:R1:W2:Y:S03]  /*a2d0*/  SYNCS.PHASECHK.TRANS64.TRYWAIT P1, [R2+URZ+0x20], R3 ;  /* 0x00002003020075a7 */ /* 0x0002a600080211ff */
[----:B--2---:R-:W-:Y:S05]  /*a2e0*/  @!P1 NANOSLEEP.SYNCS 0x989680 ;  /* 0x009896800000995d */ /* 0x004fea0003900000 */
[----:B------:R-:W2:Y:S02]  /*a2f0*/  @!P1 SYNCS.PHASECHK.TRANS64 P1, [R2+URZ+0x20], R3 ;  /* 0x00002003020095a7 */ /* 0x000ea400080210ff */
[----:B--2---:R-:W-:Y:S05]  /*a300*/  @!P1 BRA `(.L_x_114) ;  /* 0xfffffffc00ec9947 */ /* 0x004fea000383ffff */
[----:B------:R-:W-:Y:S05]  /*a310*/  BRA `(.L_x_113) ;  /* 0xffffffcc004c7947 */ /* 0x000fea000383ffff */
.L_x_116:
[----:B-1----:R1:W4:Y:S02]  /*a320*/  SYNCS.PHASECHK.TRANS64.TRYWAIT P0, [R75+URZ+0x90], R0 ;  /* 0x000090004b0075a7 */ /* 0x00232400080011ff */
[----:B----4-:R-:W-:Y:S05]  /*a330*/  @!P0 NANOSLEEP.SYNCS 0x989680 ;  /* 0x009896800000895d */ /* 0x010fea0003900000 */
[----:B------:R-:W4:Y:S02]  /*a340*/  @!P0 SYNCS.PHASECHK.TRANS64 P0, [R75+URZ+0x90], R0 ;  /* 0x000090004b0085a7 */ /* 0x000f2400080010ff */
[----:B----4-:R-:W-:Y:S05]  /*a350*/  @!P0 BRA `(.L_x_116) ;  /* 0xfffffffc00f08947 */ /* 0x010fea000383ffff */
[----:B------:R-:W-:Y:S05]  /*a360*/  BRA `(.L_x_115) ;  /* 0xffffffcc00747947 */ /* 0x000fea000383ffff */
.L_x_125:
[----:B-1----:R1:W3:Y:S02]  /*a370*/  SYNCS.PHASECHK.TRANS64.TRYWAIT P0, [R3+URZ+0x20], R0 ;  /* 0x00002000030075a7 */ /* 0x0022e400080011ff */
[----:B---3--:R-:W-:Y:S05]  /*a380*/  @!P0 NANOSLEEP.SYNCS 0x989680 ;  /* 0x009896800000895d */ /* 0x008fea0003900000 */
[----:B------:R-:W3:Y:S02]  /*a390*/  @!P0 SYNCS.PHASECHK.TRANS64 P0, [R3+URZ+0x20], R0 ;  /* 0x00002000030085a7 */ /* 0x000ee400080010ff */
[----:B---3--:R-:W-:Y:S05]  /*a3a0*/  @!P0 BRA `(.L_x_125) ;  /* 0xfffffffc00f08947 */ /* 0x008fea000383ffff */
[----:B------:R-:W-:Y:S05]  /*a3b0*/  BRA `(.L_x_124) ;  /* 0xffffffd400907947 */ /* 0x000fea000383ffff */
.L_x_133:
[----:B-1----:R1:W3:Y:S02]  /*a3c0*/  SYNCS.PHASECHK.TRANS64.TRYWAIT P0, [R0+URZ+0x20], R7 ;  /* 0x00002007000075a7 */ /* 0x0022e400080011ff */
[----:B---3--:R-:W-:Y:S05]  /*a3d0*/  @!P0 NANOSLEEP.SYNCS 0x989680 ;  /* 0x009896800000895d */ /* 0x008fea0003900000 */
[----:B------:R-:W3:Y:S02]  /*a3e0*/  @!P0 SYNCS.PHASECHK.TRANS64 P0, [R0+URZ+0x20], R7 ;  /* 0x00002007000085a7 */ /* 0x000ee400080010ff */
[----:B---3--:R-:W-:Y:S05]  /*a3f0*/  @!P0 BRA `(.L_x_133) ;  /* 0xfffffffc00f08947 */ /* 0x008fea000383ffff */
[----:B------:R-:W-:Y:S05]  /*a400*/  BRA `(.L_x_132) ;  /* 0xffffffdc00d47947 */ /* 0x000fea000383ffff */
.L_x_141:
[----:B-1----:R1:W3:Y:S02]  /*a410*/  SYNCS.PHASECHK.TRANS64.TRYWAIT P0, [R0+URZ+0x20], R5 ;  /* 0x00002005000075a7 */ /* 0x0022e400080011ff */
[----:B---3--:R-:W-:Y:S05]  /*a420*/  @!P0 NANOSLEEP.SYNCS 0x989680 ;  /* 0x009896800000895d */ /* 0x008fea0003900000 */
[----:B------:R-:W3:Y:S02]  /*a430*/  @!P0 SYNCS.PHASECHK.TRANS64 P0, [R0+URZ+0x20], R5 ;  /* 0x00002005000085a7 */ /* 0x000ee400080010ff */
[----:B---3--:R-:W-:Y:S05]  /*a440*/  @!P0 BRA `(.L_x_141) ;  /* 0xfffffffc00f08947 */ /* 0x008fea000383ffff */
[----:B------:R-:W-:Y:S05]  /*a450*/  BRA `(.L_x_140) ;  /* 0xffffffe800187947 */ /* 0x000fea000383ffff */
        .weak           $__internal_0_$__cuda_sm10x_tcgen05_guardrail_trap_col_being_dealloced_not_returned_by_alloc
        .type           $__internal_0_$__cuda_sm10x_tcgen05_guardrail_trap_col_being_dealloced_not_returned_by_alloc,@function
        .size           $__internal_0_$__cuda_sm10x_tcgen05_guardrail_trap_col_being_dealloced_not_returned_by_alloc,($__internal_1_$__cuda_sm10x_tcgen05_guardrail_trap_phase_invalid_during_alloc - $__internal_0_$__cuda_sm10x_tcgen05_guardrail_trap_col_being_dealloced_not_returned_by_alloc)
$__internal_0_$__cuda_sm10x_tcgen05_guardrail_trap_col_being_dealloced_not_returned_by_alloc:
[----:B------:R-:W-:Y:S05]  /*a460*/  BPT.TRAP 0x1 ;  /* 0x000000040000795c */ /* 0x000fea0000300000 */
[----:B------:R-:W-:-:S04]  /*a470*/  HFMA2 R3, -RZ, RZ, 0, 0 ;  /* 0x00000000ff037431 */ /* 0x000fc800000001ff */
[----:B------:R-:W-:Y:S05]  /*a480*/  RET.REL.NODEC R2 `(_ZN7cutlass13device_kernelINS_4gemm6kernel13GemmUniversalIN4cute5tupleIJiiiiEEENS1_10collective13CollectiveMmaINS1_35MainloopSm100TmaUmmaWarpSpecializedILi2ELi2ELi4ENS5_IJNS4_1CILi2EEESB_NSA_ILi1EEEEEEEENS5_IJNSA_ILi256EEENSA_ILi64EEENSA_ILi128EEEEEENS_10tfloat32_tENS5_IJlSC_lEEESJ_SK_NS4_8TiledMMAINS4_8MMA_AtomIJNS4_23SM100_MMA_TF32_2x1SM_SSISJ_SJ_fLi256ELi64ELNS4_4UMMA5MajorE0ELSP_0ELNSO_7ScaleInE0ELSQ_0EEEEEENS4_6LayoutINS5_IJSC_SC_SC_EEENS5_IJNSA_ILi0EEESV_SV_EEEEENS5_IJNS4_10UnderscoreESY_SY_EEEEENS4_28SM100_TMA_2SM_LOAD_MULTICASTENS4_14ComposedLayoutINS4_7SwizzleILi3ELi4ELi3EEENS4_18smem_ptr_flag_bitsILi32EEENST_INS5_IJNSA_ILi8EEENSA_ILi32EEEEEENS5_IJS18_SC_EEEEEEEvNS4_8identityENS4_18SM100_TMA_2SM_LOADES1C_vS1D_EENS_8epilogue10collective18CollectiveEpilogueINS1G_23Sm100TmaWarpSpecializedILi4ELi2ELi16ELb1ELb0EEEJNS5_IJSH_SG_SH_EEENS5_IJNST_ISH_SC_EENST_INSA_ILi16EEESC_EEEEESJ_SK_SJ_SK_NS1G_6fusion15FusionCallbacksIS1K_NS1Q_17LinearCombinationISJ_fSJ_fLNS_15FloatRoundStyleE2EEES1L_S1P_JEEENS4_5SM1004TMEM4LOAD26SM100_TMEM_LOAD_32dp32b16xENS4_13SM90_TMA_LOADENS12_INS13_ILi2ELi4ELi3EEES16_NST_INS5_IJS17_S1N_EEENS5_IJS1N_SC_EEEEEEENS4_39AutoVectorizingCopyWithAssumedAlignmentILi128EEENS4_14SM90_TMA_STOREES25_S27_S27_EEEvvEEEEvNT_6ParamsE) ;  /* 0xffffff5802dc7950 */ /* 0x000fea0003c3ffff */
        .weak           $__internal_1_$__cuda_sm10x_tcgen05_guardrail_trap_phase_invalid_during_alloc
        .type           $__internal_1_$__cuda_sm10x_tcgen05_guardrail_trap_phase_invalid_during_alloc,@function
        .size           $__internal_1_$__cuda_sm10x_tcgen05_guardrail_trap_phase_invalid_during_alloc,($__internal_2_$__cuda_sm10x_tcgen05_guardrail_trap_unallocated_columns_being_dealloced - $__internal_1_$__cuda_sm10x_tcgen05_guardrail_trap_phase_invalid_during_alloc)
$__internal_1_$__cuda_sm10x_tcgen05_guardrail_trap_phase_invalid_during_alloc:
[----:B------:R-:W-:Y:S05]  /*a490*/  BPT.TRAP 0x1 ;  /* 0x000000040000795c */ /* 0x000fea0000300000 */
[----:B------:R-:W-:-:S04]  /*a4a0*/  MOV R7, 0x0 ;  /* 0x0000000000077802 */ /* 0x000fc80000000f00 */
[----:B------:R-:W-:Y:S05]  /*a4b0*/  RET.REL.NODEC R6 `(_ZN7cutlass13device_kernelINS_4gemm6kernel13GemmUniversalIN4cute5tupleIJiiiiEEENS1_10collective13CollectiveMmaINS1_35MainloopSm100TmaUmmaWarpSpecializedILi2ELi2ELi4ENS5_IJNS4_1CILi2EEESB_NSA_ILi1EEEEEEEENS5_IJNSA_ILi256EEENSA_ILi64EEENSA_ILi128EEEEEENS_10tfloat32_tENS5_IJlSC_lEEESJ_SK_NS4_8TiledMMAINS4_8MMA_AtomIJNS4_23SM100_MMA_TF32_2x1SM_SSISJ_SJ_fLi256ELi64ELNS4_4UMMA5MajorE0ELSP_0ELNSO_7ScaleInE0ELSQ_0EEEEEENS4_6LayoutINS5_IJSC_SC_SC_EEENS5_IJNSA_ILi0EEESV_SV_EEEEENS5_IJNS4_10UnderscoreESY_SY_EEEEENS4_28SM100_TMA_2SM_LOAD_MULTICASTENS4_14ComposedLayoutINS4_7SwizzleILi3ELi4ELi3EEENS4_18smem_ptr_flag_bitsILi32EEENST_INS5_IJNSA_ILi8EEENSA_ILi32EEEEEENS5_IJS18_SC_EEEEEEEvNS4_8identityENS4_18SM100_TMA_2SM_LOADES1C_vS1D_EENS_8epilogue10collective18CollectiveEpilogueINS1G_23Sm100TmaWarpSpecializedILi4ELi2ELi16ELb1ELb0EEEJNS5_IJSH_SG_SH_EEENS5_IJNST_ISH_SC_EENST_INSA_ILi16EEESC_EEEEESJ_SK_SJ_SK_NS1G_6fusion15FusionCallbacksIS1K_NS1Q_17LinearCombinationISJ_fSJ_fLNS_15FloatRoundStyleE2EEES1L_S1P_JEEENS4_5SM1004TMEM4LOAD26SM100_TMEM_LOAD_32dp32b16xENS4_13SM90_TMA_LOADENS12_INS13_ILi2ELi4ELi3EEES16_NST_INS5_IJS17_S1N_EEENS5_IJS1N_SC_EEEEEEENS4_39AutoVectorizingCopyWithAssumedAlignmentILi128EEENS4_14SM90_TMA_STOREES25_S27_S27_EEEvvEEEEvNT_6ParamsE) ;  /* 0xffffff5806d07950 */ /* 0x000fea0003c3ffff */
        .weak           $__internal_2_$__cuda_sm10x_tcgen05_guardrail_trap_unallocated_columns_being_dealloced
        .type           $__internal_2_$__cuda_sm10x_tcgen05_guardrail_trap_unallocated_columns_being_dealloced,@function
        .size           $__internal_2_$__cuda_sm10x_tcgen05_guardrail_trap_unallocated_columns_being_dealloced,(.L_x_195 - $__internal_2_$__cuda_sm10x_tcgen05_guardrail_trap_unallocated_columns_being_dealloced)
$__internal_2_$__cuda_sm10x_tcgen05_guardrail_trap_unallocated_columns_being_dealloced:
[----:B------:R-:W-:Y:S05]  /*a4c0*/  BPT.TRAP 0x1 ;  /* 0x000000040000795c */ /* 0x000fea0000300000 */
[----:B------:R-:W-:-:S04]  /*a4d0*/  HFMA2 R3, -RZ, RZ, 0, 0 ;  /* 0x00000000ff037431 */ /* 0x000fc800000001ff */
[----:B------:R-:W-:Y:S05]  /*a4e0*/  RET.REL.NODEC R2 `(_ZN7cutlass13device_kernelINS_4gemm6kernel13GemmUniversalIN4cute5tupleIJiiiiEEENS1_10collective13CollectiveMmaINS1_35MainloopSm100TmaUmmaWarpSpecializedILi2ELi2ELi4ENS5_IJNS4_1CILi2EEESB_NSA_ILi1EEEEEEEENS5_IJNSA_ILi256EEENSA_ILi64EEENSA_ILi128EEEEEENS_10tfloat32_tENS5_IJlSC_lEEESJ_SK_NS4_8TiledMMAINS4_8MMA_AtomIJNS4_23SM100_MMA_TF32_2x1SM_SSISJ_SJ_fLi256ELi64ELNS4_4UMMA5MajorE0ELSP_0ELNSO_7ScaleInE0ELSQ_0EEEEEENS4_6LayoutINS5_IJSC_SC_SC_EEENS5_IJNSA_ILi0EEESV_SV_EEEEENS5_IJNS4_10UnderscoreESY_SY_EEEEENS4_28SM100_TMA_2SM_LOAD_MULTICASTENS4_14ComposedLayoutINS4_7SwizzleILi3ELi4ELi3EEENS4_18smem_ptr_flag_bitsILi32EEENST_INS5_IJNSA_ILi8EEENSA_ILi32EEEEEENS5_IJS18_SC_EEEEEEEvNS4_8identityENS4_18SM100_TMA_2SM_LOADES1C_vS1D_EENS_8epilogue10collective18CollectiveEpilogueINS1G_23Sm100TmaWarpSpecializedILi4ELi2ELi16ELb1ELb0EEEJNS5_IJSH_SG_SH_EEENS5_IJNST_ISH_SC_EENST_INSA_ILi16EEESC_EEEEESJ_SK_SJ_SK_NS1G_6fusion15FusionCallbacksIS1K_NS1Q_17LinearCombinationISJ_fSJ_fLNS_15FloatRoundStyleE2EEES1L_S1P_JEEENS4_5SM1004TMEM4LOAD26SM100_TMEM_LOAD_32dp32b16xENS4_13SM90_TMA_LOADENS12_INS13_ILi2ELi4ELi3EEES16_NST_INS5_IJS17_S1N_EEENS5_IJS1N_SC_EEEEEEENS4_39AutoVectorizingCopyWithAssumedAlignmentILi128EEENS4_14SM90_TMA_STOREES25_S27_S27_EEEvvEEEEvNT_6ParamsE) ;  /* 0xffffff5802c47950 */ /* 0x000fea0003c3ffff */
.L_x_194:
[----:B------:R-:W-:-:S00]  /*a4f0*/  BRA `(.L_x_194) ;  /* 0xfffffffc00fc7947 */ /* 0x000fc0000383ffff */
[----:B------:R-:W-:-:S00]  /*a500*/  NOP ;  /* 0x0000000000007918 */ /* 0x000fc00000000000 */
[----:B------:R-:W-:-:S00]  /*a510*/  NOP ;  /* 0x0000000000007918 */ /* 0x000fc00000000000 */
[----:B------:R-:W-:-:S00]  /*a520*/  NOP ;  /* 0x0000000000007918 */ /* 0x000fc00000000000 */
[----:B------:R-:W-:-:S00]  /*a530*/  NOP ;  /* 0x0000000000007918 */ /* 0x000fc00000000000 */
[----:B------:R-:W-:-:S00]  /*a540*/  NOP ;  /* 0x0000000000007918 */ /* 0x000fc00000000000 */
[----:B------:R-:W-:-:S00]  /*a550*/  NOP ;  /* 0x0000000000007918 */ /* 0x000fc00000000000 */
[----:B------:R-:W-:-:S00]  /*a560*/  NOP ;  /* 0x0000000000007918 */ /* 0x000fc00000000000 */
[----:B------:R-:W-:-:S00]  /*a570*/  NOP ;  /* 0x0000000000007918 */ /* 0x000fc00000000000 */
.L_x_195:


//--------------------- .nv.global.init           --------------------------
	.section	.nv.global.init,"aw",@progbits
.nv.global.init:
	.type		$str$27,@object
	.size		$str$27,($str$28 - $str$27)
$str$27:
        /*0000*/ 	.byte	0x28, 0x61, 0x64, 0x64, 0x72, 0x65, 0x73, 0x73, 0x20, 0x26, 0x20, 0x6d, 0x61, 0x73, 0x6b, 0x29
        /*0010*/ 	.byte	0x20, 0x3d, 0x3d, 0x20, 0x30, 0x00
	.type		$str$28,@object
	.size		$str$28,($str$26 - $str$28)
$str$28:
        /*0016*/ 	.byte	0x2f, 0x74, 0x6d, 0x70, 0x2f, 0x63, 0x75, 0x74, 0x6c, 0x61, 0x73, 0x73, 0x5f, 0x73, 0x77, 0x65
        /*0026*/ 	.byte	0x65, 0x70, 0x5f, 0x73, 0x72, 0x63, 0x2f, 0x69, 0x6e, 0x63, 0x6c, 0x75, 0x64, 0x65, 0x2f, 0x63
        /*0036*/ 	.byte	0x75, 0x74, 0x65, 0x2f, 0x70, 0x6f, 0x69, 0x6e, 0x74, 0x65, 0x72, 0x5f, 0x66, 0x6c, 0x61, 0x67
        /*0046*/ 	.byte	0x67, 0x65, 0x64, 0x2e, 0x68, 0x70, 0x70, 0x00
	.type		$str$26,@object
	.size		$str$26,($str$25 - $str$26)
$str$26:
        /*004e*/ 	.byte	0x2f, 0x74, 0x6d, 0x70, 0x2f, 0x63, 0x75, 0x74, 0x6c, 0x61, 0x73, 0x73, 0x5f, 0x73, 0x77, 0x65
        /*005e*/ 	.byte	0x65, 0x70, 0x5f, 0x73, 0x72, 0x63, 0x2f, 0x69, 0x6e, 0x63, 0x6c, 0x75, 0x64, 0x65, 0x2f, 0x63
        /*006e*/ 	.byte	0x75, 0x74, 0x65, 0x2f, 0x61, 0x74, 0x6f, 0x6d, 0x2f, 0x63, 0x6f, 0x70, 0x79, 0x5f, 0x74, 0x72
        /*007e*/ 	.byte	0x61, 0x69, 0x74, 0x73, 0x5f, 0x73, 0x6d, 0x31, 0x30, 0x30, 0x2e, 0x68, 0x70, 0x70, 0x00
	.type		$str$25,@object
	.size		$str$25,(__unnamed_1 - $str$25)
$str$25:
        /*008d*/ 	.byte	0x28, 0x28, 0x75, 0x69, 0x6e, 0x74, 0x33, 0x32, 0x5f, 0x74, 0x28, 0x74, 0x68, 0x72, 0x65, 0x61
        /*009d*/ 	.byte	0x64, 0x49, 0x64, 0x78, 0x2e, 0x78, 0x29, 0x20, 0x2f, 0x20, 0x33, 0x32, 0x29, 0x20, 0x25, 0x20
        /*00ad*/ 	.byte	0x34, 0x29, 0x20, 0x3d, 0x3d, 0x20, 0x28, 0x28, 0x28, 0x74, 0x6d, 0x65, 0x6d, 0x5f, 0x61, 0x64
        /*00bd*/ 	.byte	0x64, 0x72, 0x20, 0x3e, 0x3e, 0x20, 0x31, 0x36, 0x29, 0x20, 0x2f, 0x20, 0x33, 0x32, 0x29, 0x20
        /*00cd*/ 	.byte	0x25, 0x20, 0x34, 0x29, 0x00
	.type		__unnamed_1,@object
	.size		__unnamed_1,(__unnamed_2 - __unnamed_1)
__unnamed_1:
        /*00d2*/ 	.byte	0x61, 0x75, 0x74, 0x6f, 0x20, 0x63, 0x75, 0x74, 0x65, 0x3a, 0x3a, 0x61, 0x73, 0x5f, 0x70, 0x6f
        /* <DEDUP_REMOVED lines=24> */
        /*0262*/ 	.byte	0x32, 0x30, 0x34, 0x38, 0x3e, 0x3e, 0x3e, 0x3e, 0x5d, 0x00
	.type		__unnamed_2,@object
	.size		__unnamed_2,(.L_2 - __unnamed_2)
__unnamed_2:
        /* <DEDUP_REMOVED lines=42> */
        /*050c*/ 	.byte	0x3e, 0x5d, 0x00
.L_2:


//--------------------- .nv.shared._ZN7cutlass13device_kernelINS_4gemm6kernel13GemmUniversalIN4cute5tupleIJiiiiEEENS1_10collective13CollectiveMmaINS1_35MainloopSm100TmaUmmaWarpSpecializedILi2ELi2ELi4ENS5_IJNS4_1CILi2EEESB_NSA_ILi1EEEEEEEENS5_IJNSA_ILi256EEENSA_ILi64EEENSA_ILi128EEEEEENS_10tfloat32_tENS5_IJlSC_lEEESJ_SK_NS4_8TiledMMAINS4_8MMA_AtomIJNS4_23SM100_MMA_TF32_2x1SM_SSISJ_SJ_fLi256ELi64ELNS4_4UMMA5MajorE0ELSP_0ELNSO_7ScaleInE0ELSQ_0EEEEEENS4_6LayoutINS5_IJSC_SC_SC_EEENS5_IJNSA_ILi0EEESV_SV_EEEEENS5_IJNS4_10UnderscoreESY_SY_EEEEENS4_28SM100_TMA_2SM_LOAD_MULTICASTENS4_14ComposedLayoutINS4_7SwizzleILi3ELi4ELi3EEENS4_18smem_ptr_flag_bitsILi32EEENST_INS5_IJNSA_ILi8EEENSA_ILi32EEEEEENS5_IJS18_SC_EEEEEEEvNS4_8identityENS4_18SM100_TMA_2SM_LOADES1C_vS1D_EENS_8epilogue10collective18CollectiveEpilogueINS1G_23Sm100TmaWarpSpecializedILi4ELi2ELi16ELb1ELb0EEEJNS5_IJSH_SG_SH_EEENS5_IJNST_ISH_SC_EENST_INSA_ILi16EEESC_EEEEESJ_SK_SJ_SK_NS1G_6fusion15FusionCallbacksIS1K_NS1Q_17LinearCombinationISJ_fSJ_fLNS_15FloatRoundStyleE2EEES1L_S1P_JEEENS4_5SM1004TMEM4LOAD26SM100_TMEM_LOAD_32dp32b16xENS4_13SM90_TMA_LOADENS12_INS13_ILi2ELi4ELi3EEES16_NST_INS5_IJS17_S1N_EEENS5_IJS1N_SC_EEEEEEENS4_39AutoVectorizingCopyWithAssumedAlignmentILi128EEENS4_14SM90_TMA_STOREES25_S27_S27_EEEvvEEEEvNT_6ParamsE --------------------------
	.section	.nv.shared._ZN7cutlass13device_kernelINS_4gemm6kernel13GemmUniversalIN4cute5tupleIJiiiiEEENS1_10collective13CollectiveMmaINS1_35MainloopSm100TmaUmmaWarpSpecializedILi2ELi2ELi4ENS5_IJNS4_1CILi2EEESB_NSA_ILi1EEEEEEEENS5_IJNSA_ILi256EEENSA_ILi64EEENSA_ILi128EEEEEENS_10tfloat32_tENS5_IJlSC_lEEESJ_SK_NS4_8TiledMMAINS4_8MMA_AtomIJNS4_23SM100_MMA_TF32_2x1SM_SSISJ_SJ_fLi256ELi64ELNS4_4UMMA5MajorE0ELSP_0ELNSO_7ScaleInE0ELSQ_0EEEEEENS4_6LayoutINS5_IJSC_SC_SC_EEENS5_IJNSA_ILi0EEESV_SV_EEEEENS5_IJNS4_10UnderscoreESY_SY_EEEEENS4_28SM100_TMA_2SM_LOAD_MULTICASTENS4_14ComposedLayoutINS4_7SwizzleILi3ELi4ELi3EEENS4_18smem_ptr_flag_bitsILi32EEENST_INS5_IJNSA_ILi8EEENSA_ILi32EEEEEENS5_IJS18_SC_EEEEEEEvNS4_8identityENS4_18SM100_TMA_2SM_LOADES1C_vS1D_EENS_8epilogue10collective18CollectiveEpilogueINS1G_23Sm100TmaWarpSpecializedILi4ELi2ELi16ELb1ELb0EEEJNS5_IJSH_SG_SH_EEENS5_IJNST_ISH_SC_EENST_INSA_ILi16EEESC_EEEEESJ_SK_SJ_SK_NS1G_6fusion15FusionCallbacksIS1K_NS1Q_17LinearCombinationISJ_fSJ_fLNS_15FloatRoundStyleE2EEES1L_S1P_JEEENS4_5SM1004TMEM4LOAD26SM100_TMEM_LOAD_32dp32b16xENS4_13SM90_TMA_LOADENS12_INS13_ILi2ELi4ELi3EEES16_NST_INS5_IJS17_S1N_EEENS5_IJS1N_SC_EEEEEEENS4_39AutoVectorizingCopyWithAssumedAlignmentILi128EEENS4_14SM90_TMA_STOREES25_S27_S27_EEEvvEEEEvNT_6ParamsE,"aw",@nobits
	.sectionflags	@""
	.align	16
	.zero		1024


//--------------------- .nv.shared.reserved.0     --------------------------
	.section	.nv.shared.reserved.0,"aw",@nobits
	.weak		__nv_reservedSMEM_offset_0_alias
	.size		__nv_reservedSMEM_offset_0_alias, 0, 64
	.other		__nv_reservedSMEM_offset_0_alias,@"STO_CUDA_RESERVED_SHARED STV_DEFAULT"
__nv_reservedSMEM_offset_0_alias:
	.zero		0
.nv.shared.reserved.0:
	.zero		64
	.weak		__nv_reservedSMEM_tcgen05_partition
	.type		__nv_reservedSMEM_tcgen05_partition,@object
	.size		__nv_reservedSMEM_tcgen05_partition,(.L_0 - __nv_reservedSMEM_tcgen05_partition)
__nv_reservedSMEM_tcgen05_partition:
	.zero		32
.L_0:


//--------------------- .nv.global                --------------------------
	.section	.nv.global,"aw",@nobits
.nv.global:
	.type		_ZN40_INTERNAL_99c8c55a_4_k_cu_4ae480f1_107024cute1_E,@object
	.size		_ZN40_INTERNAL_99c8c55a_4_k_cu_4ae480f1_107024cute1_E,(_ZN40_INTERNAL_99c8c55a_4_k_cu_4ae480f1_107024cuda3std3__45__cpo6cbeginE - _ZN40_INTERNAL_99c8c55a_4_k_cu_4ae480f1_107024cute1_E)
_ZN40_INTERNAL_99c8c55a_4_k_cu_4ae480f1_107024cute1_E:
	.zero		1
	.type		_ZN40_INTERNAL_99c8c55a_4_k_cu_4ae480f1_107024cuda3std3__45__cpo6cbeginE,@object
	.size		_ZN40_INTERNAL_99c8c55a_4_k_cu_4ae480f1_107024cuda3std3__45__cpo6cbeginE,(_ZN40_INTERNAL_99c8c55a_4_k_cu_4ae480f1_107024cuda3std3__48in_placeE - _ZN40_INTERNAL_99c8c55a_4_k_cu_4ae480f1_107024cuda3std3__45__cpo6cbeginE)
_ZN40_INTERNAL_99c8c55a_4_k_cu_4ae480f1_107024cuda3std3__45__cpo6cbeginE:
	.zero		1
	.type		_ZN40_INTERNAL_99c8c55a_4_k_cu_4ae480f1_107024cuda3std3__48in_placeE,@object
	.size		_ZN40_INTERNAL_99c8c55a_4_k_cu_4ae480f1_107024cuda3std3__48in_placeE,(_ZN40_INTERNAL_99c8c55a_4_k_cu_4ae480f1_107024cuda3std6ranges3__45__cpo9iter_moveE - _ZN40_INTERNAL_99c8c55a_4_k_cu_4ae480f1_107024cuda3std3__48in_placeE)
_ZN40_INTERNAL_99c8c55a_4_k_cu_4ae480f1_107024cuda3std3__48in_placeE:
	.zero		1
	.type		_ZN40_INTERNAL_99c8c55a_4_k_cu_4ae480f1_107024cuda3std6ranges3__45__cpo9iter_moveE,@object
	.size		_ZN40_INTERNAL_99c8c55a_4_k_cu_4ae480f1_107024cuda3std6ranges3__45__cpo9iter_moveE,(_ZN40_INTERNAL_99c8c55a_4_k_cu_4ae480f1_107024cuda3std3__45__cpo5beginE - _ZN40_INTERNAL_99c8c55a_4_k_cu_4ae480f1_107024cuda3std6ranges3__45__cpo9iter_moveE)
_ZN40_INTERNAL_99c8c55a_4_k_cu_4ae480f1_107024cuda3std6ranges3__45__cpo9iter_moveE:
	.zero		1
	.type		_ZN40_INTERNAL_99c8c55a_4_k_cu_4ae480f1_107024cuda3std3__45__cpo5beginE,@object
	.size		_ZN40_INTERNAL_99c8c55a_4_k_cu_4ae480f1_107024cuda3std3__45__cpo5beginE,(_ZN40_INTERNAL_99c8c55a_4_k_cu_4ae480f1_107024cuda3std3__442_GLOBAL__N__99c8c55a_4_k_cu_4ae480f1_107026ignoreE - _ZN40_INTERNAL_99c8c55a_4_k_cu_4ae480f1_107024cuda3std3__45__cpo5beginE)
_ZN40_INTERNAL_99c8c55a_4_k_cu_4ae480f1_107024cuda3std3__45__cpo5beginE:
	.zero		1
	.type		_ZN40_INTERNAL_99c8c55a_4_k_cu_4ae480f1_107024cuda3std3__442_GLOBAL__N__99c8c55a_4_k_cu_4ae480f1_107026ignoreE,@object
	.size		_ZN40_INTERNAL_99c8c55a_4_k_cu_4ae480f1_107024cuda3std3__442_GLOBAL__N__99c8c55a_4_k_cu_4ae480f1_107026ignoreE,(_ZN40_INTERNAL_99c8c55a_4_k_cu_4ae480f1_107024cute7productE - _ZN40_INTERNAL_99c8c55a_4_k_cu_4ae480f1_107024cuda3std3__442_GLOBAL__N__99c8c55a_4_k_cu_4ae480f1_107026ignoreE)
_ZN40_INTERNAL_99c8c55a_4_k_cu_4ae480f1_107024cuda3std3__442_GLOBAL__N__99c8c55a_4_k_cu_4ae480f1_107026ignoreE:
	.zero		1
	.type		_ZN40_INTERNAL_99c8c55a_4_k_cu_4ae480f1_107024cute7productE,@object
	.size		_ZN40_INTERNAL_99c8c55a_4_k_cu_4ae480f1_107024cute7productE,(_ZN40_INTERNAL_99c8c55a_4_k_cu_4ae480f1_107024cuda3std3__45__cpo3endE - _ZN40_INTERNAL_99c8c55a_4_k_cu_4ae480f1_107024cute7productE)
_ZN40_INTERNAL_99c8c55a_4_k_cu_4ae480f1_107024cute7productE:
	.zero		1
	.type		_ZN40_INTERNAL_99c8c55a_4_k_cu_4ae480f1_107024cuda3std3__45__cpo3endE,@object
	.size		_ZN40_INTERNAL_99c8c55a_4_k_cu_4ae480f1_107024cuda3std3__45__cpo3endE,(_ZN40_INTERNAL_99c8c55a_4_k_cu_4ae480f1_107024cuda3std3__419piecewise_constructE - _ZN40_INTERNAL_99c8c55a_4_k_cu_4ae480f1_107024cuda3std3__45__cpo3endE)
_ZN40_INTERNAL_99c8c55a_4_k_cu_4ae480f1_107024cuda3std3__45__cpo3endE:
	.zero		1
	.type		_ZN40_INTERNAL_99c8c55a_4_k_cu_4ae480f1_107024cuda3std3__419piecewise_constructE,@object
	.size		_ZN40_INTERNAL_99c8c55a_4_k_cu_4ae480f1_107024cuda3std3__419piecewise_constructE,(_ZN40_INTERNAL_99c8c55a_4_k_cu_4ae480f1_107024cuda3std3__45__cpo4cendE - _ZN40_INTERNAL_99c8c55a_4_k_cu_4ae480f1_107024cuda3std3__419piecewise_constructE)
_ZN40_INTERNAL_99c8c55a_4_k_cu_4ae480f1_107024cuda3std3__419piecewise_constructE:
	.zero		1
	.type		_ZN40_INTERNAL_99c8c55a_4_k_cu_4ae480f1_107024cuda3std3__45__cpo4cendE,@object
	.size		_ZN40_INTERNAL_99c8c55a_4_k_cu_4ae480f1_107024cuda3std3__45__cpo4cendE,(_ZN40_INTERNAL_99c8c55a_4_k_cu_4ae480f1_107024cuda3std6ranges3__45__cpo4swapE - _ZN40_INTERNAL_99c8c55a_4_k_cu_4ae480f1_107024cuda3std3__45__cpo4cendE)
_ZN40_INTERNAL_99c8c55a_4_k_cu_4ae480f1_107024cuda3std3__45__cpo4cendE:
	.zero		1
	.type		_ZN40_INTERNAL_99c8c55a_4_k_cu_4ae480f1_107024cuda3std6ranges3__45__cpo4swapE,@object
	.size		_ZN40_INTERNAL_99c8c55a_4_k_cu_4ae480f1_107024cuda3std6ranges3__45__cpo4swapE,(.L_10 - _ZN40_INTERNAL_99c8c55a_4_k_cu_4ae480f1_107024cuda3std6ranges3__45__cpo4swapE)
_ZN40_INTERNAL_99c8c55a_4_k_cu_4ae480f1_107024cuda3std6ranges3__45__cpo4swapE:
	.zero		1
.L_10:


//--------------------- .nv.constant0._ZN7cutlass13device_kernelINS_4gemm6kernel13GemmUniversalIN4cute5tupleIJiiiiEEENS1_10collective13CollectiveMmaINS1_35MainloopSm100TmaUmmaWarpSpecializedILi2ELi2ELi4ENS5_IJNS4_1CILi2EEESB_NSA_ILi1EEEEEEEENS5_IJNSA_ILi256EEENSA_ILi64EEENSA_ILi128EEEEEENS_10tfloat32_tENS5_IJlSC_lEEESJ_SK_NS4_8TiledMMAINS4_8MMA_AtomIJNS4_23SM100_MMA_TF32_2x1SM_SSISJ_SJ_fLi256ELi64ELNS4_4UMMA5MajorE0ELSP_0ELNSO_7ScaleInE0ELSQ_0EEEEEENS4_6LayoutINS5_IJSC_SC_SC_EEENS5_IJNSA_ILi0EEESV_SV_EEEEENS5_IJNS4_10UnderscoreESY_SY_EEEEENS4_28SM100_TMA_2SM_LOAD_MULTICASTENS4_14ComposedLayoutINS4_7SwizzleILi3ELi4ELi3EEENS4_18smem_ptr_flag_bitsILi32EEENST_INS5_IJNSA_ILi8EEENSA_ILi32EEEEEENS5_IJS18_SC_EEEEEEEvNS4_8identityENS4_18SM100_TMA_2SM_LOADES1C_vS1D_EENS_8epilogue10collective18CollectiveEpilogueINS1G_23Sm100TmaWarpSpecializedILi4ELi2ELi16ELb1ELb0EEEJNS5_IJSH_SG_SH_EEENS5_IJNST_ISH_SC_EENST_INSA_ILi16EEESC_EEEEESJ_SK_SJ_SK_NS1G_6fusion15FusionCallbacksIS1K_NS1Q_17LinearCombinationISJ_fSJ_fLNS_15FloatRoundStyleE2EEES1L_S1P_JEEENS4_5SM1004TMEM4LOAD26SM100_TMEM_LOAD_32dp32b16xENS4_13SM90_TMA_LOADENS12_INS13_ILi2ELi4ELi3EEES16_NST_INS5_IJS17_S1N_EEENS5_IJS1N_SC_EEEEEEENS4_39AutoVectorizingCopyWithAssumedAlignmentILi128EEENS4_14SM90_TMA_STOREES25_S27_S27_EEEvvEEEEvNT_6ParamsE --------------------------
	.section	.nv.constant0._ZN7cutlass13device_kernelINS_4gemm6kernel13GemmUniversalIN4cute5tupleIJiiiiEEENS1_10collective13CollectiveMmaINS1_35MainloopSm100TmaUmmaWarpSpecializedILi2ELi2ELi4ENS5_IJNS4_1CILi2EEESB_NSA_ILi1EEEEEEEENS5_IJNSA_ILi256EEENSA_ILi64EEENSA_ILi128EEEEEENS_10tfloat32_tENS5_IJlSC_lEEESJ_SK_NS4_8TiledMMAINS4_8MMA_AtomIJNS4_23SM100_MMA_TF32_2x1SM_SSISJ_SJ_fLi256ELi64ELNS4_4UMMA5MajorE0ELSP_0ELNSO_7ScaleInE0ELSQ_0EEEEEENS4_6LayoutINS5_IJSC_SC_SC_EEENS5_IJNSA_ILi0EEESV_SV_EEEEENS5_IJNS4_10UnderscoreESY_SY_EEEEENS4_28SM100_TMA_2SM_LOAD_MULTICASTENS4_14ComposedLayoutINS4_7SwizzleILi3ELi4ELi3EEENS4_18smem_ptr_flag_bitsILi32EEENST_INS5_IJNSA_ILi8EEENSA_ILi32EEEEEENS5_IJS18_SC_EEEEEEEvNS4_8identityENS4_18SM100_TMA_2SM_LOADES1C_vS1D_EENS_8epilogue10collective18CollectiveEpilogueINS1G_23Sm100TmaWarpSpecializedILi4ELi2ELi16ELb1ELb0EEEJNS5_IJSH_SG_SH_EEENS5_IJNST_ISH_SC_EENST_INSA_ILi16EEESC_EEEEESJ_SK_SJ_SK_NS1G_6fusion15FusionCallbacksIS1K_NS1Q_17LinearCombinationISJ_fSJ_fLNS_15FloatRoundStyleE2EEES1L_S1P_JEEENS4_5SM1004TMEM4LOAD26SM100_TMEM_LOAD_32dp32b16xENS4_13SM90_TMA_LOADENS12_INS13_ILi2ELi4ELi3EEES16_NST_INS5_IJS17_S1N_EEENS5_IJS1N_SC_EEEEEEENS4_39AutoVectorizingCopyWithAssumedAlignmentILi128EEENS4_14SM90_TMA_STOREES25_S27_S27_EEEvvEEEEvNT_6ParamsE,"a",@progbits
	.sectionflags	@""
	.align	4
.nv.constant0._ZN7cutlass13device_kernelINS_4gemm6kernel13GemmUniversalIN4cute5tupleIJiiiiEEENS1_10collective13CollectiveMmaINS1_35MainloopSm100TmaUmmaWarpSpecializedILi2ELi2ELi4ENS5_IJNS4_1CILi2EEESB_NSA_ILi1EEEEEEEENS5_IJNSA_ILi256EEENSA_ILi64EEENSA_ILi128EEEEEENS_10tfloat32_tENS5_IJlSC_lEEESJ_SK_NS4_8TiledMMAINS4_8MMA_AtomIJNS4_23SM100_MMA_TF32_2x1SM_SSISJ_SJ_fLi256ELi64ELNS4_4UMMA5MajorE0ELSP_0ELNSO_7ScaleInE0ELSQ_0EEEEEENS4_6LayoutINS5_IJSC_SC_SC_EEENS5_IJNSA_ILi0EEESV_SV_EEEEENS5_IJNS4_10UnderscoreESY_SY_EEEEENS4_28SM100_TMA_2SM_LOAD_MULTICASTENS4_14ComposedLayoutINS4_7SwizzleILi3ELi4ELi3EEENS4_18smem_ptr_flag_bitsILi32EEENST_INS5_IJNSA_ILi8EEENSA_ILi32EEEEEENS5_IJS18_SC_EEEEEEEvNS4_8identityENS4_18SM100_TMA_2SM_LOADES1C_vS1D_EENS_8epilogue10collective18CollectiveEpilogueINS1G_23Sm100TmaWarpSpecializedILi4ELi2ELi16ELb1ELb0EEEJNS5_IJSH_SG_SH_EEENS5_IJNST_ISH_SC_EENST_INSA_ILi16EEESC_EEEEESJ_SK_SJ_SK_NS1G_6fusion15FusionCallbacksIS1K_NS1Q_17LinearCombinationISJ_fSJ_fLNS_15FloatRoundStyleE2EEES1L_S1P_JEEENS4_5SM1004TMEM4LOAD26SM100_TMEM_LOAD_32dp32b16xENS4_13SM90_TMA_LOADENS12_INS13_ILi2ELi4ELi3EEES16_NST_INS5_IJS17_S1N_EEENS5_IJS1N_SC_EEEEEEENS4_39AutoVectorizingCopyWithAssumedAlignmentILi128EEENS4_14SM90_TMA_STOREES25_S27_S27_EEEvvEEEEvNT_6ParamsE:
	.zero		2944


//--------------------- SYMBOLS --------------------------

	.type		.nv.reservedSmem.offset0,@object
	.size		.nv.reservedSmem.offset0,0x4
	.type		.nv.reservedSmem.cap,@object
	.size		.nv.reservedSmem.cap,0x4
	.type		__assertfail,@function
